// auto-generated by cutlass_sweep.gemm — config: {"arch": "sm_90", "cluster_m": 2, "cluster_n": 2, "dtype": "tf32", "dtype_b": "tf32", "layout": "nt", "stages": 0, "tile_k": 32, "tile_m": 128, "tile_n": 128}
#include "cutlass/cutlass.h"
#include "cutlass/gemm/collective/collective_builder.hpp"
#include "cutlass/gemm/device/gemm_universal_adapter.h"
#include "cutlass/gemm/kernel/gemm_universal.hpp"
#include "cutlass/epilogue/collective/collective_builder.hpp"

using ElemA = cutlass::tfloat32_t;
using ElemB = cutlass::tfloat32_t;
using ElemCD = cutlass::tfloat32_t;
using Acc  = float;
using TileShape    = cute::Shape<cute::_128, cute::_128, cute::_32>;
using ClusterShape = cute::Shape<cute::_2, cute::_2, cute::_1>;

using CollectiveEpilogue = typename cutlass::epilogue::collective::CollectiveBuilder<
    cutlass::arch::Sm90, cutlass::arch::OpClassTensorOp,
    TileShape, ClusterShape,
    cutlass::epilogue::collective::EpilogueTileAuto,
    Acc, Acc,
    ElemCD, cutlass::layout::RowMajor, 128 / cutlass::sizeof_bits<ElemCD>::value,
    ElemCD, cutlass::layout::RowMajor, 128 / cutlass::sizeof_bits<ElemCD>::value,
    cutlass::epilogue::collective::EpilogueScheduleAuto
  >::CollectiveOp;

using CollectiveMainloop = typename cutlass::gemm::collective::CollectiveBuilder<
    cutlass::arch::Sm90, cutlass::arch::OpClassTensorOp,
    ElemA, cutlass::layout::RowMajor, 128 / cutlass::sizeof_bits<ElemA>::value,
    ElemB, cutlass::layout::ColumnMajor, 128 / cutlass::sizeof_bits<ElemB>::value,
    Acc,
    TileShape, ClusterShape,
    cutlass::gemm::collective::StageCountAutoCarveout<static_cast<int>(sizeof(typename CollectiveEpilogue::SharedStorage))>,
    cutlass::gemm::collective::KernelScheduleAuto
  >::CollectiveOp;

using GemmKernel = cutlass::gemm::kernel::GemmUniversal<
    cute::Shape<int,int,int,int>,
    CollectiveMainloop,
    CollectiveEpilogue
>;
using Gemm = cutlass::gemm::device::GemmUniversalAdapter<GemmKernel>;

// Force the device kernel symbol into the cubin without needing a host main.
auto* _anchor = &cutlass::device_kernel<GemmKernel>;


// ===== COMPILED SASS (sm_90a) =====

	.target	sm_90a

	.elftype	@"ET_EXEC"


//--------------------- .note.nv.tkinfo           --------------------------
	.section	.note.nv.tkinfo,"",@"SHT_NOTE"
	.sectionflags	@"SHF_NOTE_NV_TKINFO"
	.tkinfo
        /*0018*/ 	.word	0x00000002
        /*0030*/ 	.string	""
        /*0030*/ 	.string	"ptxas"
        /*0030*/ 	.string	"Cuda compilation tools, release 13.0, V13.0.88"
        /*0030*/ 	.string	"Build cuda_13.0.r13.0/compiler.36424714_0"
        /*0030*/ 	.string	"-arch sm_90a -m 64 "



//--------------------- .note.nv.cuinfo           --------------------------
	.section	.note.nv.cuinfo,"",@"SHT_NOTE"
	.sectionflags	@"SHF_NOTE_NV_CUINFO"
        /*0018*/ 	.short	0x0002
        /*001a*/ 	.short	0x005a
        /*001c*/ 	.short	0x0082
	.zero		2


//--------------------- .nv.info                  --------------------------
	.section	.nv.info,"",@"SHT_CUDA_INFO"
	.align	4


	//----- nvinfo : EIATTR_REGCOUNT
	.align		4
        /*0000*/ 	.byte	0x04, 0x2f
        /*0002*/ 	.short	(.L_15 - .L_14)
	.align		4
.L_14:
        /*0004*/ 	.word	index@(_ZN7cutlass13device_kernelINS_4gemm6kernel13GemmUniversalIN4cute5tupleIJiiiiEEENS1_10collective13CollectiveMmaINS1_34MainloopSm90TmaGmmaWarpSpecializedILi7ENS5_IJNS4_1CILi2EEESB_NSA_ILi1EEEEEENS1_35KernelTmaWarpSpecializedCooperativeEEENS5_IJNSA_ILi128EEESG_NSA_ILi32EEEEEENS_10tfloat32_tENS5_IJlSC_lEEESJ_SK_NS4_8TiledMMAINS4_8MMA_AtomIJNS4_4SM904GMMA30MMA_64x128x8_F32TF32TF32_SS_TNILNSO_7ScaleInE1ELSQ_1EEEEEENS4_6LayoutINS5_IJSB_SC_SC_EEENS5_IJSC_NSA_ILi0EEESV_EEEEENS5_IJNS4_10UnderscoreESY_SY_EEEEENS4_23SM90_TMA_LOAD_MULTICASTENS4_14ComposedLayoutINS4_7SwizzleILi3ELi4ELi3EEENS4_18smem_ptr_flag_bitsILi32EEENST_INS5_IJNSA_ILi8EEESH_EEENS5_IJSH_SC_EEEEEEEvNS4_8identityES11_S1B_vS1C_EENS_8epilogue10collective6detail29Sm90TmaWarpSpecializedAdapterINS1F_15DefaultEpilogueISJ_SK_SK_NS1E_6thread17LinearCombinationISJ_Li1EffLNS1J_9ScaleType4KindE0ELNS_15FloatRoundStyleE2ESJ_EENS1_15EpilogueDefaultEEEEEvvEEEEvNT_6ParamsE)
        /*0008*/ 	.word	0x000000a8


	//----- nvinfo : EIATTR_FRAME_SIZE
	.align		4
.L_15:
        /*000c*/ 	.byte	0x04, 0x11
        /*000e*/ 	.short	(.L_17 - .L_16)
	.align		4
.L_16:
        /*0010*/ 	.word	index@(_ZN7cutlass13device_kernelINS_4gemm6kernel13GemmUniversalIN4cute5tupleIJiiiiEEENS1_10collective13CollectiveMmaINS1_34MainloopSm90TmaGmmaWarpSpecializedILi7ENS5_IJNS4_1CILi2EEESB_NSA_ILi1EEEEEENS1_35KernelTmaWarpSpecializedCooperativeEEENS5_IJNSA_ILi128EEESG_NSA_ILi32EEEEEENS_10tfloat32_tENS5_IJlSC_lEEESJ_SK_NS4_8TiledMMAINS4_8MMA_AtomIJNS4_4SM904GMMA30MMA_64x128x8_F32TF32TF32_SS_TNILNSO_7ScaleInE1ELSQ_1EEEEEENS4_6LayoutINS5_IJSB_SC_SC_EEENS5_IJSC_NSA_ILi0EEESV_EEEEENS5_IJNS4_10UnderscoreESY_SY_EEEEENS4_23SM90_TMA_LOAD_MULTICASTENS4_14ComposedLayoutINS4_7SwizzleILi3ELi4ELi3EEENS4_18smem_ptr_flag_bitsILi32EEENST_INS5_IJNSA_ILi8EEESH_EEENS5_IJSH_SC_EEEEEEEvNS4_8identityES11_S1B_vS1C_EENS_8epilogue10collective6detail29Sm90TmaWarpSpecializedAdapterINS1F_15DefaultEpilogueISJ_SK_SK_NS1E_6thread17LinearCombinationISJ_Li1EffLNS1J_9ScaleType4KindE0ELNS_15FloatRoundStyleE2ESJ_EENS1_15EpilogueDefaultEEEEEvvEEEEvNT_6ParamsE)
        /*0014*/ 	.word	0x00000000


	//----- nvinfo : EIATTR_MIN_STACK_SIZE
	.align		4
.L_17:
        /*0018*/ 	.byte	0x04, 0x12
        /*001a*/ 	.short	(.L_19 - .L_18)
	.align		4
.L_18:
        /*001c*/ 	.word	index@(_ZN7cutlass13device_kernelINS_4gemm6kernel13GemmUniversalIN4cute5tupleIJiiiiEEENS1_10collective13CollectiveMmaINS1_34MainloopSm90TmaGmmaWarpSpecializedILi7ENS5_IJNS4_1CILi2EEESB_NSA_ILi1EEEEEENS1_35KernelTmaWarpSpecializedCooperativeEEENS5_IJNSA_ILi128EEESG_NSA_ILi32EEEEEENS_10tfloat32_tENS5_IJlSC_lEEESJ_SK_NS4_8TiledMMAINS4_8MMA_AtomIJNS4_4SM904GMMA30MMA_64x128x8_F32TF32TF32_SS_TNILNSO_7ScaleInE1ELSQ_1EEEEEENS4_6LayoutINS5_IJSB_SC_SC_EEENS5_IJSC_NSA_ILi0EEESV_EEEEENS5_IJNS4_10UnderscoreESY_SY_EEEEENS4_23SM90_TMA_LOAD_MULTICASTENS4_14ComposedLayoutINS4_7SwizzleILi3ELi4ELi3EEENS4_18smem_ptr_flag_bitsILi32EEENST_INS5_IJNSA_ILi8EEESH_EEENS5_IJSH_SC_EEEEEEEvNS4_8identityES11_S1B_vS1C_EENS_8epilogue10collective6detail29Sm90TmaWarpSpecializedAdapterINS1F_15DefaultEpilogueISJ_SK_SK_NS1E_6thread17LinearCombinationISJ_Li1EffLNS1J_9ScaleType4KindE0ELNS_15FloatRoundStyleE2ESJ_EENS1_15EpilogueDefaultEEEEEvvEEEEvNT_6ParamsE)
        /*0020*/ 	.word	0x00000000
.L_19:


//--------------------- .nv.compat                --------------------------
	.section	.nv.compat,"",@"SHT_CUDA_COMPAT_INFO"
	.align	4
        /*0000*/ 	.byte	0x02, 0x09, 0x01, 0x00, 0x02, 0x02, 0x04, 0x00, 0x02, 0x05, 0x05, 0x00, 0x03, 0x07, 0x01, 0x01
        /*0010*/ 	.byte	0x02, 0x03, 0x01, 0x00, 0x02, 0x06, 0x01, 0x00, 0x04, 0x0b, 0x08, 0x00, 0x00, 0x00, 0x00, 0x00
        /*0020*/ 	.byte	0x00, 0x00, 0x00, 0x00


//--------------------- .nv.info._ZN7cutlass13device_kernelINS_4gemm6kernel13GemmUniversalIN4cute5tupleIJiiiiEEENS1_10collective13CollectiveMmaINS1_34MainloopSm90TmaGmmaWarpSpecializedILi7ENS5_IJNS4_1CILi2EEESB_NSA_ILi1EEEEEENS1_35KernelTmaWarpSpecializedCooperativeEEENS5_IJNSA_ILi128EEESG_NSA_ILi32EEEEEENS_10tfloat32_tENS5_IJlSC_lEEESJ_SK_NS4_8TiledMMAINS4_8MMA_AtomIJNS4_4SM904GMMA30MMA_64x128x8_F32TF32TF32_SS_TNILNSO_7ScaleInE1ELSQ_1EEEEEENS4_6LayoutINS5_IJSB_SC_SC_EEENS5_IJSC_NSA_ILi0EEESV_EEEEENS5_IJNS4_10UnderscoreESY_SY_EEEEENS4_23SM90_TMA_LOAD_MULTICASTENS4_14ComposedLayoutINS4_7SwizzleILi3ELi4ELi3EEENS4_18smem_ptr_flag_bitsILi32EEENST_INS5_IJNSA_ILi8EEESH_EEENS5_IJSH_SC_EEEEEEEvNS4_8identityES11_S1B_vS1C_EENS_8epilogue10collective6detail29Sm90TmaWarpSpecializedAdapterINS1F_15DefaultEpilogueISJ_SK_SK_NS1E_6thread17LinearCombinationISJ_Li1EffLNS1J_9ScaleType4KindE0ELNS_15FloatRoundStyleE2ESJ_EENS1_15EpilogueDefaultEEEEEvvEEEEvNT_6ParamsE --------------------------
	.section	.nv.info._ZN7cutlass13device_kernelINS_4gemm6kernel13GemmUniversalIN4cute5tupleIJiiiiEEENS1_10collective13CollectiveMmaINS1_34MainloopSm90TmaGmmaWarpSpecializedILi7ENS5_IJNS4_1CILi2EEESB_NSA_ILi1EEEEEENS1_35KernelTmaWarpSpecializedCooperativeEEENS5_IJNSA_ILi128EEESG_NSA_ILi32EEEEEENS_10tfloat32_tENS5_IJlSC_lEEESJ_SK_NS4_8TiledMMAINS4_8MMA_AtomIJNS4_4SM904GMMA30MMA_64x128x8_F32TF32TF32_SS_TNILNSO_7ScaleInE1ELSQ_1EEEEEENS4_6LayoutINS5_IJSB_SC_SC_EEENS5_IJSC_NSA_ILi0EEESV_EEEEENS5_IJNS4_10UnderscoreESY_SY_EEEEENS4_23SM90_TMA_LOAD_MULTICASTENS4_14ComposedLayoutINS4_7SwizzleILi3ELi4ELi3EEENS4_18smem_ptr_flag_bitsILi32EEENST_INS5_IJNSA_ILi8EEESH_EEENS5_IJSH_SC_EEEEEEEvNS4_8identityES11_S1B_vS1C_EENS_8epilogue10collective6detail29Sm90TmaWarpSpecializedAdapterINS1F_15DefaultEpilogueISJ_SK_SK_NS1E_6thread17LinearCombinationISJ_Li1EffLNS1J_9ScaleType4KindE0ELNS_15FloatRoundStyleE2ESJ_EENS1_15EpilogueDefaultEEEEEvvEEEEvNT_6ParamsE,"",@"SHT_CUDA_INFO"
	.sectionflags	@""
	.align	4


	//----- nvinfo : EIATTR_CUDA_API_VERSION
	.align		4
        /*0000*/ 	.byte	0x04, 0x37
        /*0002*/ 	.short	(.L_21 - .L_20)
.L_20:
        /*0004*/ 	.word	0x00000082


	//----- nvinfo : EIATTR_KPARAM_INFO
	.align		4
.L_21:
        /*0008*/ 	.byte	0x04, 0x17
        /*000a*/ 	.short	(.L_23 - .L_22)
.L_22:
        /*000c*/ 	.word	0x00000000
        /*0010*/ 	.short	0x0000
        /*0012*/ 	.short	0x0070
        /*0014*/ 	.byte	0x00, 0xf0, 0x01, 0x10


	//----- nvinfo : EIATTR_SPARSE_MMA_MASK
	.align		4
.L_23:
        /*0018*/ 	.byte	0x03, 0x50
        /*001a*/ 	.short	0x0000


	//----- nvinfo : EIATTR_MAXREG_COUNT
	.align		4
        /*001c*/ 	.byte	0x03, 0x1b
        /*001e*/ 	.short	0x00a8


	//----- nvinfo : EIATTR_NUM_BARRIERS
	.align		4
        /*0020*/ 	.byte	0x02, 0x4c
        /*0022*/ 	.byte	0x01
	.zero		1


	//----- nvinfo : EIATTR_EXTERNS
	.align		4
        /*0024*/ 	.byte	0x04, 0x0f
        /*0026*/ 	.short	(.L_25 - .L_24)


	//   ....[0]....
	.align		4
.L_24:
        /*0028*/ 	.word	index@(__assertfail)


	//----- nvinfo : EIATTR_MERCURY_ISA_VERSION
	.align		4
.L_25:
        /*002c*/ 	.byte	0x03, 0x5f
        /*002e*/ 	.short	0x0101


	//----- nvinfo : EIATTR_INT_WARP_WIDE_INSTR_OFFSETS
	.align		4
        /*0030*/ 	.byte	0x04, 0x31
        /*0032*/ 	.short	(.L_27 - .L_26)


	//   ....[0]....
.L_26:
        /*0034*/ 	.word	0x000004e0


	//   ....[1]....
        /*0038*/ 	.word	0x00000510


	//   ....[2]....
        /*003c*/ 	.word	0x000006b0


	//----- nvinfo : EIATTR_COOP_GROUP_MASK_REGIDS
	.align		4
.L_27:
        /*0040*/ 	.byte	0x04, 0x29
        /*0042*/ 	.short	(.L_29 - .L_28)


	//   ....[0]....
.L_28:
        /*0044*/ 	.word	0xffffffff


	//   ....[1]....
        /*0048*/ 	.word	0xffffffff


	//   ....[2]....
        /*004c*/ 	.word	0xffffffff


	//   ....[3]....
        /*0050*/ 	.word	0xffffffff


	//   ....[4]....
        /*0054*/ 	.word	0xffffffff


	//   ....[5]....
        /*0058*/ 	.word	0xffffffff


	//----- nvinfo : EIATTR_COOP_GROUP_INSTR_OFFSETS
	.align		4
.L_29:
        /*005c*/ 	.byte	0x04, 0x28
        /*005e*/ 	.short	(.L_31 - .L_30)


	//   ....[0]....
.L_30:
        /*0060*/ 	.word	0x00000060


	//   ....[1]....
        /*0064*/ 	.word	0x00000070


	//   ....[2]....
        /*0068*/ 	.word	0x00000130


	//   ....[3]....
        /*006c*/ 	.word	0x00000330


	//   ....[4]....
        /*0070*/ 	.word	0x00000860


	//   ....[5]....
        /*0074*/ 	.word	0x000014e0


	//----- nvinfo : EIATTR_REG_RECONFIG
	.align		4
.L_31:
        /*0078*/ 	.byte	0x01, 0x54
	.zero		2


	//----- nvinfo : EIATTR_SYSCALL_OFFSETS
	.align		4
        /*007c*/ 	.byte	0x04, 0x46
        /*007e*/ 	.short	(.L_33 - .L_32)


	//   ....[0]....
.L_32:
        /*0080*/ 	.word	0x000016d0


	//----- nvinfo : EIATTR_MBARRIER_INSTR_OFFSETS
	.align		4
.L_33:
        /*0084*/ 	.byte	0x04, 0x39
        /*0086*/ 	.short	(.L_35 - .L_34)


	//   ....[0]....
.L_34:
        /*0088*/ 	.word	0x00000230
        /*008c*/ 	.word	0x000000ff
        /*0090*/ 	.word	0x00000000
        /*0094*/ 	.short	0x0100
        /*0096*/ 	.byte	0x08
	.zero		1


	//   ....[1]....
        /*0098*/ 	.word	0x00000240
        /*009c*/ 	.word	0x000000ff
        /*00a0*/ 	.word	0x00000038
        /*00a4*/ 	.short	0x0100
        /*00a6*/ 	.byte	0x08
	.zero		1


	//   ....[2]....
        /*00a8*/ 	.word	0x00000250
        /*00ac*/ 	.word	0x000000ff
        /*00b0*/ 	.word	0x00000008
        /*00b4*/ 	.short	0x0100
        /*00b6*/ 	.byte	0x08
	.zero		1


	//   ....[3]....
        /*00b8*/ 	.word	0x00000260
        /*00bc*/ 	.word	0x000000ff
        /*00c0*/ 	.word	0x00000040
        /*00c4*/ 	.short	0x0100
        /*00c6*/ 	.byte	0x08
	.zero		1


	//   ....[4]....
        /*00c8*/ 	.word	0x00000270
        /*00cc*/ 	.word	0x000000ff
        /*00d0*/ 	.word	0x00000010
        /*00d4*/ 	.short	0x0100
        /*00d6*/ 	.byte	0x08
	.zero		1


	//   ....[5]....
        /*00d8*/ 	.word	0x00000280
        /*00dc*/ 	.word	0x000000ff
        /*00e0*/ 	.word	0x00000048
        /*00e4*/ 	.short	0x0100
        /*00e6*/ 	.byte	0x08
	.zero		1


	//   ....[6]....
        /*00e8*/ 	.word	0x00000290
        /*00ec*/ 	.word	0x000000ff
        /*00f0*/ 	.word	0x00000018
        /*00f4*/ 	.short	0x0100
        /*00f6*/ 	.byte	0x08
	.zero		1


	//   ....[7]....
        /*00f8*/ 	.word	0x000002a0
        /*00fc*/ 	.word	0x000000ff
        /*0100*/ 	.word	0x00000050
        /*0104*/ 	.short	0x0100
        /*0106*/ 	.byte	0x08
	.zero		1


	//   ....[8]....
        /*0108*/ 	.word	0x000002b0
        /*010c*/ 	.word	0x000000ff
        /*0110*/ 	.word	0x00000020
        /*0114*/ 	.short	0x0100
        /*0116*/ 	.byte	0x08
	.zero		1


	//   ....[9]....
        /*0118*/ 	.word	0x000002c0
        /*011c*/ 	.word	0x000000ff
        /*0120*/ 	.word	0x00000058
        /*0124*/ 	.short	0x0100
        /*0126*/ 	.byte	0x08
	.zero		1


	//   ....[10]....
        /*0128*/ 	.word	0x000002d0
        /*012c*/ 	.word	0x000000ff
        /*0130*/ 	.word	0x00000028
        /*0134*/ 	.short	0x0100
        /*0136*/ 	.byte	0x08
	.zero		1


	//   ....[11]....
        /*0138*/ 	.word	0x000002e0
        /*013c*/ 	.word	0x000000ff
        /*0140*/ 	.word	0x00000060
        /*0144*/ 	.short	0x0100
        /*0146*/ 	.byte	0x08
	.zero		1


	//   ....[12]....
        /*0148*/ 	.word	0x000002f0
        /*014c*/ 	.word	0x000000ff
        /*0150*/ 	.word	0x00000030
        /*0154*/ 	.short	0x0100
        /*0156*/ 	.byte	0x08
	.zero		1


	//   ....[13]....
        /*0158*/ 	.word	0x00000300
        /*015c*/ 	.word	0x000000ff
        /*0160*/ 	.word	0x00000068
        /*0164*/ 	.short	0x0100
        /*0166*/ 	.byte	0x08
	.zero		1


	//   ....[14]....
        /*0168*/ 	.word	0x00000740
        /*016c*/ 	.word	0x000000ff
        /*0170*/ 	.word	0x00000080
        /*0174*/ 	.short	0x0100
        /*0176*/ 	.byte	0x06
	.zero		1


	//   ....[15]....
        /*0178*/ 	.word	0x000007e0
        /*017c*/ 	.word	0x000000ff
        /*0180*/ 	.word	0x00000088
        /*0184*/ 	.short	0x0100
        /*0186*/ 	.byte	0x06
	.zero		1


	//   ....[16]....
        /*0188*/ 	.word	0x00001790
        /*018c*/ 	.word	0x00000003
        /*0190*/ 	.word	0x00000000
        /*0194*/ 	.short	0x010a
        /*0196*/ 	.byte	0x3f
	.zero		1


	//   ....[17]....
        /*0198*/ 	.word	0x000017f0
        /*019c*/ 	.word	0x00000003
        /*01a0*/ 	.word	0x00000000
        /*01a4*/ 	.short	0x010a
        /*01a6*/ 	.byte	0x3f
	.zero		1


	//   ....[18]....
        /*01a8*/ 	.word	0x00001b70
        /*01ac*/ 	.word	0x00000005
        /*01b0*/ 	.word	0x00000000
        /*01b4*/ 	.short	0x010a
        /*01b6*/ 	.byte	0x3f
	.zero		1


	//   ....[19]....
        /*01b8*/ 	.word	0x00001bb0
        /*01bc*/ 	.word	0x00000005
        /*01c0*/ 	.word	0x00000000
        /*01c4*/ 	.short	0x010a
        /*01c6*/ 	.byte	0x3f
	.zero		1


	//   ....[20]....
        /*01c8*/ 	.word	0x00001e10
        /*01cc*/ 	.word	0x00000004
        /*01d0*/ 	.word	0x00000000
        /*01d4*/ 	.short	0x0101
        /*01d6*/ 	.byte	0x3f
	.zero		1


	//   ....[21]....
        /*01d8*/ 	.word	0x00002030
        /*01dc*/ 	.word	0x00000000
        /*01e0*/ 	.word	0x00000000
        /*01e4*/ 	.short	0x0101
        /*01e6*/ 	.byte	0x3f
	.zero		1


	//   ....[22]....
        /*01e8*/ 	.word	0x00007230
        /*01ec*/ 	.word	0x00000015
        /*01f0*/ 	.word	0x00000038
        /*01f4*/ 	.short	0x010a
        /*01f6*/ 	.byte	0x3f
	.zero		1


	//   ....[23]....
        /*01f8*/ 	.word	0x00007650
        /*01fc*/ 	.word	0x00000006
        /*0200*/ 	.word	0x00000088
        /*0204*/ 	.short	0x0101
        /*0206*/ 	.byte	0x3f
	.zero		1


	//   ....[24]....
        /*0208*/ 	.word	0x00007d50
        /*020c*/ 	.word	0x00000007
        /*0210*/ 	.word	0x00000000
        /*0214*/ 	.short	0x010a
        /*0216*/ 	.byte	0x3f
	.zero		1


	//   ....[25]....
        /*0218*/ 	.word	0x00007dd0
        /*021c*/ 	.word	0x00000008
        /*0220*/ 	.word	0x00000000
        /*0224*/ 	.short	0x010a
        /*0226*/ 	.byte	0x3f
	.zero		1


	//   ....[26]....
        /*0228*/ 	.word	0x00007e60
        /*022c*/ 	.word	0x00000009
        /*0230*/ 	.word	0x00000000
        /*0234*/ 	.short	0x010a
        /*0236*/ 	.byte	0x3f
	.zero		1


	//   ....[27]....
        /*0238*/ 	.word	0x00007ef0
        /*023c*/ 	.word	0x00000008
        /*0240*/ 	.word	0x00000000
        /*0244*/ 	.short	0x010a
        /*0246*/ 	.byte	0x3f
	.zero		1


	//   ....[28]....
        /*0248*/ 	.word	0x00007f80
        /*024c*/ 	.word	0x00000009
        /*0250*/ 	.word	0x00000000
        /*0254*/ 	.short	0x010a
        /*0256*/ 	.byte	0x3f
	.zero		1


	//   ....[29]....
        /*0258*/ 	.word	0x00008010
        /*025c*/ 	.word	0x00000006
        /*0260*/ 	.word	0x00000000
        /*0264*/ 	.short	0x010a
        /*0266*/ 	.byte	0x3f
	.zero		1


	//   ....[30]....
        /*0268*/ 	.word	0x000080a0
        /*026c*/ 	.word	0x00000003
        /*0270*/ 	.word	0x00000000
        /*0274*/ 	.short	0x010a
        /*0276*/ 	.byte	0x3f
	.zero		1


	//   ....[31]....
        /*0278*/ 	.word	0x00008100
        /*027c*/ 	.word	0x00000003
        /*0280*/ 	.word	0x00000000
        /*0284*/ 	.short	0x010a
        /*0286*/ 	.byte	0x3f
	.zero		1


	//   ....[32]....
        /*0288*/ 	.word	0x00008150
        /*028c*/ 	.word	0x00000005
        /*0290*/ 	.word	0x00000000
        /*0294*/ 	.short	0x010a
        /*0296*/ 	.byte	0x3f
	.zero		1


	//   ....[33]....
        /*0298*/ 	.word	0x00008220
        /*029c*/ 	.word	0x00000015
        /*02a0*/ 	.word	0x00000038
        /*02a4*/ 	.short	0x010a
        /*02a6*/ 	.byte	0x3f
	.zero		1


	//   ....[34]....
        /*02a8*/ 	.word	0x000082f0
        /*02ac*/ 	.word	0x00000007
        /*02b0*/ 	.word	0x00000000
        /*02b4*/ 	.short	0x010a
        /*02b6*/ 	.byte	0x3f
	.zero		1


	//   ....[35]....
        /*02b8*/ 	.word	0x00008340
        /*02bc*/ 	.word	0x00000008
        /*02c0*/ 	.word	0x00000000
        /*02c4*/ 	.short	0x010a
        /*02c6*/ 	.byte	0x3f
	.zero		1


	//   ....[36]....
        /*02c8*/ 	.word	0x00008390
        /*02cc*/ 	.word	0x00000009
        /*02d0*/ 	.word	0x00000000
        /*02d4*/ 	.short	0x010a
        /*02d6*/ 	.byte	0x3f
	.zero		1


	//   ....[37]....
        /*02d8*/ 	.word	0x000083e0
        /*02dc*/ 	.word	0x00000008
        /*02e0*/ 	.word	0x00000000
        /*02e4*/ 	.short	0x010a
        /*02e6*/ 	.byte	0x3f
	.zero		1


	//   ....[38]....
        /*02e8*/ 	.word	0x00008430
        /*02ec*/ 	.word	0x00000009
        /*02f0*/ 	.word	0x00000000
        /*02f4*/ 	.short	0x010a
        /*02f6*/ 	.byte	0x3f
	.zero		1


	//   ....[39]....
        /*02f8*/ 	.word	0x00008480
        /*02fc*/ 	.word	0x00000006
        /*0300*/ 	.word	0x00000000
        /*0304*/ 	.short	0x010a
        /*0306*/ 	.byte	0x3f
	.zero		1


	//----- nvinfo : EIATTR_NUM_MBARRIERS
	.align		4
.L_35:
        /*0308*/ 	.byte	0x03, 0x38
        /*030a*/ 	.short	0x0010


	//----- nvinfo : EIATTR_EXIT_INSTR_OFFSETS
	.align		4
        /*030c*/ 	.byte	0x04, 0x1c
        /*030e*/ 	.short	(.L_37 - .L_36)


	//   ....[0]....
.L_36:
        /*0310*/ 	.word	0x00000a30


	//   ....[1]....
        /*0314*/ 	.word	0x00001240


	//   ....[2]....
        /*0318*/ 	.word	0x000068f0


	//   ....[3]....
        /*031c*/ 	.word	0x00006e50


	//   ....[4]....
        /*0320*/ 	.word	0x000080f0


	//----- nvinfo : EIATTR_MAX_THREADS
	.align		4
.L_37:
        /*0324*/ 	.byte	0x04, 0x05
        /*0326*/ 	.short	(.L_39 - .L_38)
.L_38:
        /*0328*/ 	.word	0x00000180
        /*032c*/ 	.word	0x00000001
        /*0330*/ 	.word	0x00000001


	//----- nvinfo : EIATTR_CRS_STACK_SIZE
	.align		4
.L_39:
        /*0334*/ 	.byte	0x04, 0x1e
        /*0336*/ 	.short	(.L_41 - .L_40)
.L_40:
        /*0338*/ 	.word	0x00000000


	//----- nvinfo : EIATTR_CBANK_PARAM_SIZE
	.align		4
.L_41:
        /*033c*/ 	.byte	0x03, 0x19
        /*033e*/ 	.short	0x0470


	//----- nvinfo : EIATTR_PARAM_CBANK
	.align		4
        /*0340*/ 	.byte	0x04, 0x0a
        /*0342*/ 	.short	(.L_43 - .L_42)
	.align		4
.L_42:
        /*0344*/ 	.word	index@(.nv.constant0._ZN7cutlass13device_kernelINS_4gemm6kernel13GemmUniversalIN4cute5tupleIJiiiiEEENS1_10collective13CollectiveMmaINS1_34MainloopSm90TmaGmmaWarpSpecializedILi7ENS5_IJNS4_1CILi2EEESB_NSA_ILi1EEEEEENS1_35KernelTmaWarpSpecializedCooperativeEEENS5_IJNSA_ILi128EEESG_NSA_ILi32EEEEEENS_10tfloat32_tENS5_IJlSC_lEEESJ_SK_NS4_8TiledMMAINS4_8MMA_AtomIJNS4_4SM904GMMA30MMA_64x128x8_F32TF32TF32_SS_TNILNSO_7ScaleInE1ELSQ_1EEEEEENS4_6LayoutINS5_IJSB_SC_SC_EEENS5_IJSC_NSA_ILi0EEESV_EEEEENS5_IJNS4_10UnderscoreESY_SY_EEEEENS4_23SM90_TMA_LOAD_MULTICASTENS4_14ComposedLayoutINS4_7SwizzleILi3ELi4ELi3EEENS4_18smem_ptr_flag_bitsILi32EEENST_INS5_IJNSA_ILi8EEESH_EEENS5_IJSH_SC_EEEEEEEvNS4_8identityES11_S1B_vS1C_EENS_8epilogue10collective6detail29Sm90TmaWarpSpecializedAdapterINS1F_15DefaultEpilogueISJ_SK_SK_NS1E_6thread17LinearCombinationISJ_Li1EffLNS1J_9ScaleType4KindE0ELNS_15FloatRoundStyleE2ESJ_EENS1_15EpilogueDefaultEEEEEvvEEEEvNT_6ParamsE)
        /*0348*/ 	.short	0x0210
        /*034a*/ 	.short	0x0470


	//----- nvinfo : EIATTR_SW_WAR
	.align		4
.L_43:
        /*034c*/ 	.byte	0x04, 0x36
        /*034e*/ 	.short	(.L_45 - .L_44)
.L_44:
        /*0350*/ 	.word	0x00000008
.L_45:


//--------------------- .nv.callgraph             --------------------------
	.section	.nv.callgraph,"",@"SHT_CUDA_CALLGRAPH"
	.align	4
	.sectionentsize	8
	.align		4
        /*0000*/ 	.word	0x00000000
	.align		4
        /*0004*/ 	.word	0xffffffff
	.align		4
        /*0008*/ 	.word	index@(_ZN7cutlass13device_kernelINS_4gemm6kernel13GemmUniversalIN4cute5tupleIJiiiiEEENS1_10collective13CollectiveMmaINS1_34MainloopSm90TmaGmmaWarpSpecializedILi7ENS5_IJNS4_1CILi2EEESB_NSA_ILi1EEEEEENS1_35KernelTmaWarpSpecializedCooperativeEEENS5_IJNSA_ILi128EEESG_NSA_ILi32EEEEEENS_10tfloat32_tENS5_IJlSC_lEEESJ_SK_NS4_8TiledMMAINS4_8MMA_AtomIJNS4_4SM904GMMA30MMA_64x128x8_F32TF32TF32_SS_TNILNSO_7ScaleInE1ELSQ_1EEEEEENS4_6LayoutINS5_IJSB_SC_SC_EEENS5_IJSC_NSA_ILi0EEESV_EEEEENS5_IJNS4_10UnderscoreESY_SY_EEEEENS4_23SM90_TMA_LOAD_MULTICASTENS4_14ComposedLayoutINS4_7SwizzleILi3ELi4ELi3EEENS4_18smem_ptr_flag_bitsILi32EEENST_INS5_IJNSA_ILi8EEESH_EEENS5_IJSH_SC_EEEEEEEvNS4_8identityES11_S1B_vS1C_EENS_8epilogue10collective6detail29Sm90TmaWarpSpecializedAdapterINS1F_15DefaultEpilogueISJ_SK_SK_NS1E_6thread17LinearCombinationISJ_Li1EffLNS1J_9ScaleType4KindE0ELNS_15FloatRoundStyleE2ESJ_EENS1_15EpilogueDefaultEEEEEvvEEEEvNT_6ParamsE)
	.align		4
        /*000c*/ 	.word	index@(__assertfail)
	.align		4
        /*0010*/ 	.word	0x00000000
	.align		4
        /*0014*/ 	.word	0xfffffffe
	.align		4
        /*0018*/ 	.word	0x00000000
	.align		4
        /*001c*/ 	.word	0xfffffffd
	.align		4
        /*0020*/ 	.word	0x00000000
	.align		4
        /*0024*/ 	.word	0xfffffffc


//--------------------- .nv.constant4             --------------------------
	.section	.nv.constant4,"a",@progbits
	.align	8
	.align		8
.nv.constant4:
        /*0000*/ 	.dword	__assertfail
	.align		8
        /*0008*/ 	.dword	__unnamed_1
	.align		8
        /*0010*/ 	.dword	_ZN40_INTERNAL_3b7b9a16_4_k_cu_fa0758d5_331154cuda3std3__45__cpo5beginE
	.align		8
        /*0018*/ 	.dword	_ZN40_INTERNAL_3b7b9a16_4_k_cu_fa0758d5_331154cuda3std3__45__cpo3endE
	.align		8
        /*0020*/ 	.dword	_ZN40_INTERNAL_3b7b9a16_4_k_cu_fa0758d5_331154cuda3std3__45__cpo6cbeginE
	.align		8
        /*0028*/ 	.dword	_ZN40_INTERNAL_3b7b9a16_4_k_cu_fa0758d5_331154cuda3std3__45__cpo4cendE
	.align		8
        /*0030*/ 	.dword	_ZN40_INTERNAL_3b7b9a16_4_k_cu_fa0758d5_331154cuda3std3__442_GLOBAL__N__3b7b9a16_4_k_cu_fa0758d5_331156ignoreE
	.align		8
        /*0038*/ 	.dword	_ZN40_INTERNAL_3b7b9a16_4_k_cu_fa0758d5_331154cuda3std3__419piecewise_constructE
	.align		8
        /*0040*/ 	.dword	_ZN40_INTERNAL_3b7b9a16_4_k_cu_fa0758d5_331154cuda3std3__48in_placeE
	.align		8
        /*0048*/ 	.dword	_ZN40_INTERNAL_3b7b9a16_4_k_cu_fa0758d5_331154cuda3std6ranges3__45__cpo4swapE
	.align		8
        /*0050*/ 	.dword	_ZN40_INTERNAL_3b7b9a16_4_k_cu_fa0758d5_331154cuda3std6ranges3__45__cpo9iter_moveE
	.align		8
        /*0058*/ 	.dword	_ZN40_INTERNAL_3b7b9a16_4_k_cu_fa0758d5_331154cute7productE
	.align		8
        /*0060*/ 	.dword	_ZN40_INTERNAL_3b7b9a16_4_k_cu_fa0758d5_331154cute1_E
	.align		8
        /*0068*/ 	.dword	$str$22
	.align		8
        /*0070*/ 	.dword	$str$23


//--------------------- .text._ZN7cutlass13device_kernelINS_4gemm6kernel13GemmUniversalIN4cute5tupleIJiiiiEEENS1_10collective13CollectiveMmaINS1_34MainloopSm90TmaGmmaWarpSpecializedILi7ENS5_IJNS4_1CILi2EEESB_NSA_ILi1EEEEEENS1_35KernelTmaWarpSpecializedCooperativeEEENS5_IJNSA_ILi128EEESG_NSA_ILi32EEEEEENS_10tfloat32_tENS5_IJlSC_lEEESJ_SK_NS4_8TiledMMAINS4_8MMA_AtomIJNS4_4SM904GMMA30MMA_64x128x8_F32TF32TF32_SS_TNILNSO_7ScaleInE1ELSQ_1EEEEEENS4_6LayoutINS5_IJSB_SC_SC_EEENS5_IJSC_NSA_ILi0EEESV_EEEEENS5_IJNS4_10UnderscoreESY_SY_EEEEENS4_23SM90_TMA_LOAD_MULTICASTENS4_14ComposedLayoutINS4_7SwizzleILi3ELi4ELi3EEENS4_18smem_ptr_flag_bitsILi32EEENST_INS5_IJNSA_ILi8EEESH_EEENS5_IJSH_SC_EEEEEEEvNS4_8identityES11_S1B_vS1C_EENS_8epilogue10collective6detail29Sm90TmaWarpSpecializedAdapterINS1F_15DefaultEpilogueISJ_SK_SK_NS1E_6thread17LinearCombinationISJ_Li1EffLNS1J_9ScaleType4KindE0ELNS_15FloatRoundStyleE2ESJ_EENS1_15EpilogueDefaultEEEEEvvEEEEvNT_6ParamsE --------------------------
	.section	.text._ZN7cutlass13device_kernelINS_4gemm6kernel13GemmUniversalIN4cute5tupleIJiiiiEEENS1_10collective13CollectiveMmaINS1_34MainloopSm90TmaGmmaWarpSpecializedILi7ENS5_IJNS4_1CILi2EEESB_NSA_ILi1EEEEEENS1_35KernelTmaWarpSpecializedCooperativeEEENS5_IJNSA_ILi128EEESG_NSA_ILi32EEEEEENS_10tfloat32_tENS5_IJlSC_lEEESJ_SK_NS4_8TiledMMAINS4_8MMA_AtomIJNS4_4SM904GMMA30MMA_64x128x8_F32TF32TF32_SS_TNILNSO_7ScaleInE1ELSQ_1EEEEEENS4_6LayoutINS5_IJSB_SC_SC_EEENS5_IJSC_NSA_ILi0EEESV_EEEEENS5_IJNS4_10UnderscoreESY_SY_EEEEENS4_23SM90_TMA_LOAD_MULTICASTENS4_14ComposedLayoutINS4_7SwizzleILi3ELi4ELi3EEENS4_18smem_ptr_flag_bitsILi32EEENST_INS5_IJNSA_ILi8EEESH_EEENS5_IJSH_SC_EEEEEEEvNS4_8identityES11_S1B_vS1C_EENS_8epilogue10collective6detail29Sm90TmaWarpSpecializedAdapterINS1F_15DefaultEpilogueISJ_SK_SK_NS1E_6thread17LinearCombinationISJ_Li1EffLNS1J_9ScaleType4KindE0ELNS_15FloatRoundStyleE2ESJ_EENS1_15EpilogueDefaultEEEEEvvEEEEvNT_6ParamsE,"ax",@progbits
	.align	128
.text._ZN7cutlass13device_kernelINS_4gemm6kernel13GemmUniversalIN4cute5tupleIJiiiiEEENS1_10collective13CollectiveMmaINS1_34MainloopSm90TmaGmmaWarpSpecializedILi7ENS5_IJNS4_1CILi2EEESB_NSA_ILi1EEEEEENS1_35KernelTmaWarpSpecializedCooperativeEEENS5_IJNSA_ILi128EEESG_NSA_ILi32EEEEEENS_10tfloat32_tENS5_IJlSC_lEEESJ_SK_NS4_8TiledMMAINS4_8MMA_AtomIJNS4_4SM904GMMA30MMA_64x128x8_F32TF32TF32_SS_TNILNSO_7ScaleInE1ELSQ_1EEEEEENS4_6LayoutINS5_IJSB_SC_SC_EEENS5_IJSC_NSA_ILi0EEESV_EEEEENS5_IJNS4_10UnderscoreESY_SY_EEEEENS4_23SM90_TMA_LOAD_MULTICASTENS4_14ComposedLayoutINS4_7SwizzleILi3ELi4ELi3EEENS4_18smem_ptr_flag_bitsILi32EEENST_INS5_IJNSA_ILi8EEESH_EEENS5_IJSH_SC_EEEEEEEvNS4_8identityES11_S1B_vS1C_EENS_8epilogue10collective6detail29Sm90TmaWarpSpecializedAdapterINS1F_15DefaultEpilogueISJ_SK_SK_NS1E_6thread17LinearCombinationISJ_Li1EffLNS1J_9ScaleType4KindE0ELNS_15FloatRoundStyleE2ESJ_EENS1_15EpilogueDefaultEEEEEvvEEEEvNT_6ParamsE:
        .type           _ZN7cutlass13device_kernelINS_4gemm6kernel13GemmUniversalIN4cute5tupleIJiiiiEEENS1_10collective13CollectiveMmaINS1_34MainloopSm90TmaGmmaWarpSpecializedILi7ENS5_IJNS4_1CILi2EEESB_NSA_ILi1EEEEEENS1_35KernelTmaWarpSpecializedCooperativeEEENS5_IJNSA_ILi128EEESG_NSA_ILi32EEEEEENS_10tfloat32_tENS5_IJlSC_lEEESJ_SK_NS4_8TiledMMAINS4_8MMA_AtomIJNS4_4SM904GMMA30MMA_64x128x8_F32TF32TF32_SS_TNILNSO_7ScaleInE1ELSQ_1EEEEEENS4_6LayoutINS5_IJSB_SC_SC_EEENS5_IJSC_NSA_ILi0EEESV_EEEEENS5_IJNS4_10UnderscoreESY_SY_EEEEENS4_23SM90_TMA_LOAD_MULTICASTENS4_14ComposedLayoutINS4_7SwizzleILi3ELi4ELi3EEENS4_18smem_ptr_flag_bitsILi32EEENST_INS5_IJNSA_ILi8EEESH_EEENS5_IJSH_SC_EEEEEEEvNS4_8identityES11_S1B_vS1C_EENS_8epilogue10collective6detail29Sm90TmaWarpSpecializedAdapterINS1F_15DefaultEpilogueISJ_SK_SK_NS1E_6thread17LinearCombinationISJ_Li1EffLNS1J_9ScaleType4KindE0ELNS_15FloatRoundStyleE2ESJ_EENS1_15EpilogueDefaultEEEEEvvEEEEvNT_6ParamsE,@function
        .size           _ZN7cutlass13device_kernelINS_4gemm6kernel13GemmUniversalIN4cute5tupleIJiiiiEEENS1_10collective13CollectiveMmaINS1_34MainloopSm90TmaGmmaWarpSpecializedILi7ENS5_IJNS4_1CILi2EEESB_NSA_ILi1EEEEEENS1_35KernelTmaWarpSpecializedCooperativeEEENS5_IJNSA_ILi128EEESG_NSA_ILi32EEEEEENS_10tfloat32_tENS5_IJlSC_lEEESJ_SK_NS4_8TiledMMAINS4_8MMA_AtomIJNS4_4SM904GMMA30MMA_64x128x8_F32TF32TF32_SS_TNILNSO_7ScaleInE1ELSQ_1EEEEEENS4_6LayoutINS5_IJSB_SC_SC_EEENS5_IJSC_NSA_ILi0EEESV_EEEEENS5_IJNS4_10UnderscoreESY_SY_EEEEENS4_23SM90_TMA_LOAD_MULTICASTENS4_14ComposedLayoutINS4_7SwizzleILi3ELi4ELi3EEENS4_18smem_ptr_flag_bitsILi32EEENST_INS5_IJNSA_ILi8EEESH_EEENS5_IJSH_SC_EEEEEEEvNS4_8identityES11_S1B_vS1C_EENS_8epilogue10collective6detail29Sm90TmaWarpSpecializedAdapterINS1F_15DefaultEpilogueISJ_SK_SK_NS1E_6thread17LinearCombinationISJ_Li1EffLNS1J_9ScaleType4KindE0ELNS_15FloatRoundStyleE2ESJ_EENS1_15EpilogueDefaultEEEEEvvEEEEvNT_6ParamsE,(.L_x_205 - _ZN7cutlass13device_kernelINS_4gemm6kernel13GemmUniversalIN4cute5tupleIJiiiiEEENS1_10collective13CollectiveMmaINS1_34MainloopSm90TmaGmmaWarpSpecializedILi7ENS5_IJNS4_1CILi2EEESB_NSA_ILi1EEEEEENS1_35KernelTmaWarpSpecializedCooperativeEEENS5_IJNSA_ILi128EEESG_NSA_ILi32EEEEEENS_10tfloat32_tENS5_IJlSC_lEEESJ_SK_NS4_8TiledMMAINS4_8MMA_AtomIJNS4_4SM904GMMA30MMA_64x128x8_F32TF32TF32_SS_TNILNSO_7ScaleInE1ELSQ_1EEEEEENS4_6LayoutINS5_IJSB_SC_SC_EEENS5_IJSC_NSA_ILi0EEESV_EEEEENS5_IJNS4_10UnderscoreESY_SY_EEEEENS4_23SM90_TMA_LOAD_MULTICASTENS4_14ComposedLayoutINS4_7SwizzleILi3ELi4ELi3EEENS4_18smem_ptr_flag_bitsILi32EEENST_INS5_IJNSA_ILi8EEESH_EEENS5_IJSH_SC_EEEEEEEvNS4_8identityES11_S1B_vS1C_EENS_8epilogue10collective6detail29Sm90TmaWarpSpecializedAdapterINS1F_15DefaultEpilogueISJ_SK_SK_NS1E_6thread17LinearCombinationISJ_Li1EffLNS1J_9ScaleType4KindE0ELNS_15FloatRoundStyleE2ESJ_EENS1_15EpilogueDefaultEEEEEvvEEEEvNT_6ParamsE)
        .other          _ZN7cutlass13device_kernelINS_4gemm6kernel13GemmUniversalIN4cute5tupleIJiiiiEEENS1_10collective13CollectiveMmaINS1_34MainloopSm90TmaGmmaWarpSpecializedILi7ENS5_IJNS4_1CILi2EEESB_NSA_ILi1EEEEEENS1_35KernelTmaWarpSpecializedCooperativeEEENS5_IJNSA_ILi128EEESG_NSA_ILi32EEEEEENS_10tfloat32_tENS5_IJlSC_lEEESJ_SK_NS4_8TiledMMAINS4_8MMA_AtomIJNS4_4SM904GMMA30MMA_64x128x8_F32TF32TF32_SS_TNILNSO_7ScaleInE1ELSQ_1EEEEEENS4_6LayoutINS5_IJSB_SC_SC_EEENS5_IJSC_NSA_ILi0EEESV_EEEEENS5_IJNS4_10UnderscoreESY_SY_EEEEENS4_23SM90_TMA_LOAD_MULTICASTENS4_14ComposedLayoutINS4_7SwizzleILi3ELi4ELi3EEENS4_18smem_ptr_flag_bitsILi32EEENST_INS5_IJNSA_ILi8EEESH_EEENS5_IJSH_SC_EEEEEEEvNS4_8identityES11_S1B_vS1C_EENS_8epilogue10collective6detail29Sm90TmaWarpSpecializedAdapterINS1F_15DefaultEpilogueISJ_SK_SK_NS1E_6thread17LinearCombinationISJ_Li1EffLNS1J_9ScaleType4KindE0ELNS_15FloatRoundStyleE2ESJ_EENS1_15EpilogueDefaultEEEEEvvEEEEvNT_6ParamsE,@"STO_CUDA_ENTRY STV_DEFAULT"
_ZN7cutlass13device_kernelINS_4gemm6kernel13GemmUniversalIN4cute5tupleIJiiiiEEENS1_10collective13CollectiveMmaINS1_34MainloopSm90TmaGmmaWarpSpecializedILi7ENS5_IJNS4_1CILi2EEESB_NSA_ILi1EEEEEENS1_35KernelTmaWarpSpecializedCooperativeEEENS5_IJNSA_ILi128EEESG_NSA_ILi32EEEEEENS_10tfloat32_tENS5_IJlSC_lEEESJ_SK_NS4_8TiledMMAINS4_8MMA_AtomIJNS4_4SM904GMMA30MMA_64x128x8_F32TF32TF32_SS_TNILNSO_7ScaleInE1ELSQ_1EEEEEENS4_6LayoutINS5_IJSB_SC_SC_EEENS5_IJSC_NSA_ILi0EEESV_EEEEENS5_IJNS4_10UnderscoreESY_SY_EEEEENS4_23SM90_TMA_LOAD_MULTICASTENS4_14ComposedLayoutINS4_7SwizzleILi3ELi4ELi3EEENS4_18smem_ptr_flag_bitsILi32EEENST_INS5_IJNSA_ILi8EEESH_EEENS5_IJSH_SC_EEEEEEEvNS4_8identityES11_S1B_vS1C_EENS_8epilogue10collective6detail29Sm90TmaWarpSpecializedAdapterINS1F_15DefaultEpilogueISJ_SK_SK_NS1E_6thread17LinearCombinationISJ_Li1EffLNS1J_9ScaleType4KindE0ELNS_15FloatRoundStyleE2ESJ_EENS1_15EpilogueDefaultEEEEEvvEEEEvNT_6ParamsE:
[----:B------:R-:W0:Y:S01]  /*0000*/  LDC R1, c[0x0][0x28] ;  /* 0x00000a00ff017b82 */ /* 0x000e220000000800 */
[----:B------:R-:W1:Y:S01]  /*0010*/  S2R R95, SR_TID.X ;  /* 0x00000000005f7919 */ /* 0x000e620000002100 */
[----:B------:R-:W-:Y:S01]  /*0020*/  ELECT P0, URZ, PT ;  /* 0x00000000003f782f */ /* 0x000fe20003800000 */
[----:B------:R-:W-:Y:S01]  /*0030*/  BSSY B0, `(.L_x_0) ;  /* 0x000000f000007945 */ /* 0x000fe20003800000 */
[--C-:B-1----:R-:W-:Y:S02]  /*0040*/  SHF.R.U32.HI R0, RZ, 0x5, R95.reuse ;  /* 0x00000005ff007819 */ /* 0x102fe4000001165f */
[----:B------:R-:W-:-:S03]  /*0050*/  SHF.R.U32.HI R7, RZ, 0x7, R95 ;  /* 0x00000007ff077819 */ /* 0x000fc6000001165f */
[----:B------:R-:W1:Y:S04]  /*0060*/  SHFL.IDX PT, R3, R0, RZ, 0x1f ;  /* 0x00001fff00037589 */ /* 0x000e6800000e0000 */
[----:B------:R2:W3:Y:S01]  /*0070*/  SHFL.IDX PT, R2, R7, RZ, 0x1f ;  /* 0x00001fff07027589 */ /* 0x0004e200000e0000 */
[----:B-1----:R-:W-:-:S13]  /*0080*/  ISETP.NE.OR P0, PT, R3, RZ, !P0 ;  /* 0x000000ff0300720c */ /* 0x002fda0004705670 */
[----:B0-23--:R-:W-:Y:S05]  /*0090*/  @P0 BRA `(.L_x_1) ;  /* 0x0000000000200947 */ /* 0x00dfea0003800000 */
[----:B------:R-:W-:Y:S02]  /*00a0*/  ULDC.64 UR4, c[0x0][0x198] ;  /* 0x0000660000047ab9 */ /* 0x000fe40000000a00 */
[----:B------:R-:W-:Y:S02]  /*00b0*/  UIADD3 UR6, UP0, UR4, 0xf0, URZ ;  /* 0x000000f004067890 */ /* 0x000fe4000ff1e03f */
[----:B------:R-:W-:Y:S02]  /*00c0*/  UIADD3 UR4, UP1, UR4, 0x1f0, URZ ;  /* 0x000001f004047890 */ /* 0x000fe4000ff3e03f */
[----:B------:R-:W-:Y:S02]  /*00d0*/  UIADD3.X UR7, URZ, UR5, URZ, UP0, !UPT ;  /* 0x000000053f077290 */ /* 0x000fe400087fe43f */
[----:B------:R-:W-:-:S07]  /*00e0*/  UIADD3.X UR5, URZ, UR5, URZ, UP1, !UPT ;  /* 0x000000053f057290 */ /* 0x000fce0008ffe43f */
[----:B------:R0:W-:Y:S02]  /*00f0*/  UTMACCTL.PF [UR6] ;  /* 0x00000000060079b9 */ /* 0x0001e40008040000 */
[----:B------:R0:W-:Y:S02]  /*0100*/  UTMACCTL.PF [UR4] ;  /* 0x00000000040079b9 */ /* 0x0001e40008040000 */
[----:B0-----:R-:W-:Y:S01]  /*0110*/  NOP ;  /* 0x0000000000007918 */ /* 0x001fe20000000000 */
.L_x_1:
[----:B------:R-:W-:Y:S05]  /*0120*/  BSYNC B0 ;  /* 0x0000000000007941 */ /* 0x000fea0003800000 */
.L_x_0:
[----:B------:R-:W0:Y:S02]  /*0130*/  SHFL.IDX PT, R5, R0, RZ, 0x1f ;  /* 0x00001fff00057589 */ /* 0x000e2400000e0000 */
[----:B0-----:R-:W-:-:S13]  /*0140*/  ISETP.NE.AND P0, PT, R5, RZ, PT ;  /* 0x000000ff0500720c */ /* 0x001fda0003f05270 */
[----:B------:R-:W-:Y:S05]  /*0150*/  @P0 BRA `(.L_x_2) ;  /* 0x0000000000700947 */ /* 0x000fea0003800000 */
[----:B------:R-:W0:Y:S01]  /*0160*/  S2UR UR8, SR_CgaCtaId ;  /* 0x00000000000879c3 */ /* 0x000e220000008800 */
[----:B------:R-:W-:Y:S01]  /*0170*/  UMOV UR4, 0x400 ;  /* 0x0000040000047882 */ /* 0x000fe20000000000 */
[----:B------:R-:W-:Y:S01]  /*0180*/  UMOV UR5, 0x1 ;  /* 0x0000000100057882 */ /* 0x000fe20000000000 */
[----:B------:R-:W-:Y:S01]  /*0190*/  UMOV UR6, 0x6 ;  /* 0x0000000600067882 */ /* 0x000fe20000000000 */
[----:B------:R-:W-:Y:S01]  /*01a0*/  ELECT P0, URZ, PT ;  /* 0x00000000003f782f */ /* 0x000fe20003800000 */
[----:B------:R-:W-:-:S04]  /*01b0*/  UIADD3 UR6, -UR6, 0x100000, URZ ;  /* 0x0010000006067890 */ /* 0x000fc8000fffe13f */
[----:B------:R-:W-:Y:S02]  /*01c0*/  USHF.L.U32 UR7, UR6, 0xb, URZ ;  /* 0x0000000b06077899 */ /* 0x000fe4000800063f */
[----:B------:R-:W-:Y:S02]  /*01d0*/  USHF.L.U32 UR6, UR6, 0x1, URZ ;  /* 0x0000000106067899 */ /* 0x000fe4000800063f */
[----:B0-----:R-:W-:Y:S02]  /*01e0*/  ULEA UR8, UR8, UR4, 0x18 ;  /* 0x0000000408087291 */ /* 0x001fe4000f8ec03f */
[----:B------:R-:W-:-:S04]  /*01f0*/  UIADD3 UR4, -UR5, 0x100000, URZ ;  /* 0x0010000005047890 */ /* 0x000fc8000fffe13f */
[----:B------:R-:W-:Y:S02]  /*0200*/  USHF.L.U32 UR5, UR4, 0xb, URZ ;  /* 0x0000000b04057899 */ /* 0x000fe4000800063f */
[----:B------:R-:W-:Y:S01]  /*0210*/  USHF.L.U32 UR4, UR4, 0x1, URZ ;  /* 0x0000000104047899 */ /* 0x000fe2000800063f */
[----:B------:R-:W0:Y:S11]  /*0220*/  FENCE.VIEW.ASYNC.S ;  /* 0x00000000000073c6 */ /* 0x000e360000000000 */
[----:B0-----:R0:W1:Y:S01]  /*0230*/  SYNCS.EXCH.64 URZ, [UR8], UR4 ;  /* 0x00000004083f75b2 */ /* 0x0010620008000100 */
[----:B------:R0:W2:Y:S01]  /*0240*/  SYNCS.EXCH.64 URZ, [UR8+0x38], UR6 ;  /* 0x00003806083f75b2 */ /* 0x0000a20008000100 */
[----:B------:R0:W3:Y:S01]  /*0250*/  SYNCS.EXCH.64 URZ, [UR8+0x8], UR4 ;  /* 0x00000804083f75b2 */ /* 0x0000e20008000100 */
[----:B------:R0:W4:Y:S01]  /*0260*/  SYNCS.EXCH.64 URZ, [UR8+0x40], UR6 ;  /* 0x00004006083f75b2 */ /* 0x0001220008000100 */
[----:B------:R0:W0:Y:S01]  /*0270*/  SYNCS.EXCH.64 URZ, [UR8+0x10], UR4 ;  /* 0x00001004083f75b2 */ /* 0x0000220008000100 */
        /* <DEDUP_REMOVED lines=9> */
[----:B------:R-:W-:Y:S01]  /*0310*/  NOP ;  /* 0x0000000000007918 */ /* 0x000fe20000000000 */
.L_x_2:
[----:B------:R-:W-:Y:S01]  /*0320*/  SHF.R.S32.HI R4, RZ, 0x1f, R95 ;  /* 0x0000001fff047819 */ /* 0x000fe2000001145f */
[----:B------:R-:W5:Y:S01]  /*0330*/  SHFL.IDX PT, R0, R0, RZ, 0x1f ;  /* 0x00001fff00007589 */ /* 0x000f6200000e0000 */
[----:B0-----:R-:W0:Y:S01]  /*0340*/  S2UR UR8, SR_CTAID.X ;  /* 0x00000000000879c3 */ /* 0x001e220000002500 */
[----:B------:R-:W-:Y:S02]  /*0350*/  ELECT P0, URZ, PT ;  /* 0x00000000003f782f */ /* 0x000fe40003800000 */
[----:B------:R-:W-:Y:S01]  /*0360*/  LEA.HI R4, R4, R95, RZ, 0x7 ;  /* 0x0000005f04047211 */ /* 0x000fe200078f38ff */
[----:B------:R-:W-:Y:S01]  /*0370*/  ULDC UR4, c[0x0][0x150] ;  /* 0x0000540000047ab9 */ /* 0x000fe20000000800 */
[----:B------:R-:W-:Y:S01]  /*0380*/  SHF.R.S32.HI R6, RZ, 0x1f, R5 ;  /* 0x0000001fff067819 */ /* 0x000fe20000011405 */
[----:B------:R-:W-:Y:S01]  /*0390*/  NOP ;  /* 0x0000000000007918 */ /* 0x000fe20000000000 */
[----:B------:R-:W-:Y:S01]  /*03a0*/  LOP3.LUT R4, R4, 0xffffff80, RZ, 0xc0, !PT ;  /* 0xffffff8004047812 */ /* 0x000fe200078ec0ff */
[----:B------:R-:W-:Y:S01]  /*03b0*/  NOP ;  /* 0x0000000000007918 */ /* 0x000fe20000000000 */
[----:B------:R-:W-:Y:S01]  /*03c0*/  LEA.HI R6, R6, R5, RZ, 0x2 ;  /* 0x0000000506067211 */ /* 0x000fe200078f10ff */
[----:B------:R-:W1:Y:S01]  /*03d0*/  LDC R11, c[0x0][0x144] ;  /* 0x00005100ff0b7b82 */ /* 0x000e620000000800 */
[----:B------:R-:W-:Y:S01]  /*03e0*/  IMAD.MOV.U32 R22, RZ, RZ, 0x1 ;  /* 0x00000001ff167424 */ /* 0x000fe200078e00ff */
[----:B------:R-:W-:Y:S01]  /*03f0*/  ISETP.NE.AND P3, PT, R2, RZ, PT ;  /* 0x000000ff0200720c */ /* 0x000fe20003f65270 */
[----:B------:R-:W-:Y:S01]  /*0400*/  IMAD.IADD R8, R95, 0x1, -R4 ;  /* 0x000000015f087824 */ /* 0x000fe200078e0a04 */
[----:B------:R-:W-:Y:S01]  /*0410*/  LOP3.LUT R6, R6, 0x3ffffffc, RZ, 0xc0, !PT ;  /* 0x3ffffffc06067812 */ /* 0x000fe200078ec0ff */
[----:B------:R-:W2:Y:S03]  /*0420*/  S2R R4, SR_CTAID.Y ;  /* 0x0000000000047919 */ /* 0x000ea60000002600 */
[----:B------:R-:W-:Y:S01]  /*0430*/  SHF.R.S32.HI R9, RZ, 0x1f, R8 ;  /* 0x0000001fff097819 */ /* 0x000fe20000011408 */
[----:B------:R-:W-:Y:S01]  /*0440*/  IMAD.IADD R6, R5, 0x1, -R6 ;  /* 0x0000000105067824 */ /* 0x000fe200078e0a06 */
[----:B------:R-:W3:Y:S02]  /*0450*/  LDC R13, c[0x0][0x140] ;  /* 0x00005000ff0d7b82 */ /* 0x000ee40000000800 */
[----:B------:R-:W-:-:S02]  /*0460*/  LEA.HI R9, R9, R8, RZ, 0x3 ;  /* 0x0000000809097211 */ /* 0x000fc400078f18ff */
[----:B-----5:R-:W-:Y:S02]  /*0470*/  ISETP.NE.OR P0, PT, R0, RZ, !P0 ;  /* 0x000000ff0000720c */ /* 0x020fe40004705670 */
[--C-:B------:R-:W-:Y:S02]  /*0480*/  SHF.R.S32.HI R0, RZ, 0x3, R9.reuse ;  /* 0x00000003ff007819 */ /* 0x100fe40000011409 */
[----:B0-----:R-:W-:Y:S02]  /*0490*/  I2FP.F32.U32 R10, UR8 ;  /* 0x00000008000a7c45 */ /* 0x001fe40008201000 */
[----:B------:R-:W-:-:S03]  /*04a0*/  SHF.R.S32.HI R9, RZ, 0x1f, R9 ;  /* 0x0000001fff097819 */ /* 0x000fc60000011409 */
[----:B------:R-:W-:Y:S01]  /*04b0*/  FMUL R10, R10, UR4 ;  /* 0x000000040a0a7c20 */ /* 0x000fe20008400000 */
[----:B------:R-:W-:Y:S01]  /*04c0*/  LEA.HI R9, R9, R0, RZ, 0x2 ;  /* 0x0000000009097211 */ /* 0x000fe200078f10ff */
[----:B------:R-:W-:Y:S02]  /*04d0*/  ULDC UR4, c[0x0][0x154] ;  /* 0x0000550000047ab9 */ /* 0x000fe40000000800 */
[----:B------:R-:W-:Y:S01]  /*04e0*/  VOTEU.ALL UP0, P0 ;  /* 0x00000000003f7886 */ /* 0x000fe20000000000 */
[----:B------:R-:W-:Y:S01]  /*04f0*/  LOP3.LUT R9, R9, 0xfffffffc, RZ, 0xc0, !PT ;  /* 0xfffffffc09097812 */ /* 0x000fe200078ec0ff */
[----:B------:R-:W0:Y:S01]  /*0500*/  F2I.U32.TRUNC.NTZ R10, R10 ;  /* 0x0000000a000a7305 */ /* 0x000e22000020f000 */
[----:B------:R-:W-:Y:S02]  /*0510*/  VOTEU.ALL UP1, P0 ;  /* 0x00000000003f7886 */ /* 0x000fe40000020000 */
[----:B------:R-:W5:Y:S01]  /*0520*/  @!UP0 S2UR UR7, SR_CgaCtaId ;  /* 0x00000000000789c3 */ /* 0x000f620000008800 */
[----:B------:R-:W-:Y:S01]  /*0530*/  IMAD.IADD R9, R0, 0x1, -R9 ;  /* 0x0000000100097824 */ /* 0x000fe200078e0a09 */
[----:B------:R-:W-:Y:S01]  /*0540*/  SHF.R.S32.HI R0, RZ, 0x1f, R3 ;  /* 0x0000001fff007819 */ /* 0x000fe20000011403 */
[----:B------:R-:W-:Y:S01]  /*0550*/  @!UP0 UMOV UR6, 0x400 ;  /* 0x0000040000068882 */ /* 0x000fe20000000000 */
[----:B---3--:R-:W-:Y:S01]  /*0560*/  ISETP.EQ.U32.AND P2, PT, R13, 0x1, PT ;  /* 0x000000010d00780c */ /* 0x008fe20003f42070 */
[----:B------:R-:W-:Y:S01]  /*0570*/  IMAD R19, R6, 0x4, R9 ;  /* 0x0000000406137824 */ /* 0x000fe200078e0209 */
[----:B--2---:R-:W-:-:S02]  /*0580*/  I2FP.F32.U32 R12, R4 ;  /* 0x00000004000c7245 */ /* 0x004fc40000201000 */
[----:B------:R-:W2:Y:S01]  /*0590*/  LDC R9, c[0x0][0x148] ;  /* 0x00005200ff097b82 */ /* 0x000ea20000000800 */
[----:B------:R-:W-:Y:S02]  /*05a0*/  LEA.HI R0, R0, R3, RZ, 0x2 ;  /* 0x0000000300007211 */ /* 0x000fe400078f10ff */
[----:B------:R-:W-:Y:S01]  /*05b0*/  LEA.HI R6, R19, R19, RZ, 0x1 ;  /* 0x0000001313067211 */ /* 0x000fe200078f08ff */
[----:B0-----:R-:W-:Y:S02]  /*05c0*/  IMAD.MOV R14, RZ, RZ, -R10 ;  /* 0x000000ffff0e7224 */ /* 0x001fe400078e0a0a */
[----:B------:R-:W-:Y:S01]  /*05d0*/  FMUL R12, R12, UR4 ;  /* 0x000000040c0c7c20 */ /* 0x000fe20008400000 */
[----:B------:R-:W-:Y:S01]  /*05e0*/  LOP3.LUT R0, R0, 0xfffffffc, RZ, 0xc0, !PT ;  /* 0xfffffffc00007812 */ /* 0x000fe200078ec0ff */
[----:B------:R-:W-:Y:S01]  /*05f0*/  UMOV UR4, 0x20 ;  /* 0x0000002000047882 */ /* 0x000fe20000000000 */
[----:B------:R-:W-:Y:S01]  /*0600*/  LOP3.LUT R10, R6, 0xfffffffe, RZ, 0xc0, !PT ;  /* 0xfffffffe060a7812 */ /* 0x000fe200078ec0ff */
[----:B-1----:R-:W-:Y:S01]  /*0610*/  IMAD R6, R11, R14, UR8 ;  /* 0x000000080b067e24 */ /* 0x002fe2000f8e020e */
[----:B------:R-:W-:-:S04]  /*0620*/  @!UP0 UIADD3 UR4, -UR4, 0x100000, URZ ;  /* 0x0010000004048890 */ /* 0x000fc8000fffe13f */
[----:B------:R-:W-:Y:S02]  /*0630*/  @!UP0 USHF.L.U32 UR5, UR4, 0xb, URZ ;  /* 0x0000000b04058899 */ /* 0x000fe4000800063f */
[----:B------:R-:W-:Y:S01]  /*0640*/  @!UP0 USHF.L.U32 UR4, UR4, 0x1, URZ ;  /* 0x0000000104048899 */ /* 0x000fe2000800063f */
[----:B------:R-:W0:Y:S01]  /*0650*/  F2I.U32.TRUNC.NTZ R12, R12 ;  /* 0x0000000c000c7305 */ /* 0x000e22000020f000 */
[----:B------:R-:W-:Y:S02]  /*0660*/  IMAD.IADD R3, R3, 0x1, -R0 ;  /* 0x0000000103037824 */ /* 0x000fe400078e0a00 */
[C---:B------:R-:W-:Y:S02]  /*0670*/  IMAD.IADD R11, R19.reuse, 0x1, -R10 ;  /* 0x00000001130b7824 */ /* 0x040fe400078e0a0a */
[----:B------:R-:W-:Y:S01]  /*0680*/  IMAD.SHL.U32 R10, R19, 0x4, RZ ;  /* 0x00000004130a7824 */ /* 0x000fe200078e00ff */
[----:B-----5:R-:W-:Y:S01]  /*0690*/  @!UP0 ULEA UR6, UR7, UR6, 0x18 ;  /* 0x0000000607068291 */ /* 0x020fe2000f8ec03f */
[----:B------:R-:W-:Y:S01]  /*06a0*/  ISETP.NE.AND P1, PT, R3, 0x3, PT ;  /* 0x000000030300780c */ /* 0x000fe20003f25270 */
[----:B------:R-:W-:Y:S01]  /*06b0*/  VOTEU.ALL UP0, P0 ;  /* 0x00000000003f7886 */ /* 0x000fe20000000000 */
[----:B------:R-:W-:-:S02]  /*06c0*/  ISETP.NE.AND P4, PT, R11, R6, PT ;  /* 0x000000060b00720c */ /* 0x000fc40003f85270 */
[----:B------:R-:W-:Y:S02]  /*06d0*/  LOP3.LUT R19, R19, 0xc, R10, 0x78, !PT ;  /* 0x0000000c13137812 */ /* 0x000fe400078e780a */
[----:B------:R-:W-:Y:S01]  /*06e0*/  LOP3.LUT P0, RZ, R8, 0x7, RZ, 0xc0, !PT ;  /* 0x0000000708ff7812 */ /* 0x000fe2000780c0ff */
[C---:B------:R-:W-:Y:S01]  /*06f0*/  VIADD R8, R2.reuse, 0xffffffff ;  /* 0xffffffff02087836 */ /* 0x040fe20000000000 */
[----:B------:R-:W-:Y:S01]  /*0700*/  ISETP.EQ.OR P1, PT, R3, RZ, !P1 ;  /* 0x000000ff0300720c */ /* 0x000fe20004f22670 */
[----:B0-----:R-:W-:Y:S01]  /*0710*/  IMAD.MOV R23, RZ, RZ, -R12 ;  /* 0x000000ffff177224 */ /* 0x001fe200078e0a0c */
[----:B------:R-:W-:Y:S01]  /*0720*/  ISETP.LT.U32.AND P0, PT, R19, 0x4, !P0 ;  /* 0x000000041300780c */ /* 0x000fe20004701070 */
[----:B------:R-:W0:Y:S02]  /*0730*/  FENCE.VIEW.ASYNC.S ;  /* 0x00000000000073c6 */ /* 0x000e240000000000 */
[----:B0-----:R0:W1:Y:S01]  /*0740*/  @!UP0 SYNCS.EXCH.64 URZ, [UR6+0x80], UR4 ;  /* 0x00008004063f85b2 */ /* 0x0010620008000100 */
[----:B------:R-:W-:Y:S01]  /*0750*/  ISETP.EQ.AND P1, PT, R2, RZ, P1 ;  /* 0x000000ff0200720c */ /* 0x000fe20000f22270 */
[----:B--2---:R-:W-:Y:S01]  /*0760*/  IMAD R11, R9, R23, R4 ;  /* 0x00000017090b7224 */ /* 0x004fe200078e0204 */
[----:B------:R-:W-:-:S02]  /*0770*/  ISETP.GE.U32.AND P6, PT, R8, 0x2, PT ;  /* 0x000000020800780c */ /* 0x000fc40003fc6070 */
[----:B------:R-:W-:Y:S02]  /*0780*/  @P4 LEA.HI R0, R19, R19, RZ, 0x1 ;  /* 0x0000001313004211 */ /* 0x000fe400078f08ff */
[----:B------:R-:W-:Y:S02]  /*0790*/  SEL R18, RZ, 0x1, !P1 ;  /* 0x00000001ff127807 */ /* 0x000fe40004800000 */
[----:B------:R-:W-:Y:S02]  /*07a0*/  @P4 SHF.R.S32.HI R0, RZ, 0x1, R0 ;  /* 0x00000001ff004819 */ /* 0x000fe40000011400 */
[----:B------:R-:W-:Y:S02]  /*07b0*/  SEL R18, R18, 0x2, P6 ;  /* 0x0000000212127807 */ /* 0x000fe40003000000 */
[----:B------:R-:W-:Y:S02]  /*07c0*/  @P4 ISETP.NE.AND P5, PT, R0, R11, PT ;  /* 0x0000000b0000420c */ /* 0x000fe40003fa5270 */
[----:B------:R-:W-:Y:S01]  /*07d0*/  SEL R11, RZ, 0x1, !P0 ;  /* 0x00000001ff0b7807 */ /* 0x000fe20004000000 */
[----:B------:R0:W2:Y:S01]  /*07e0*/  @!UP1 SYNCS.EXCH.64 URZ, [UR6+0x88], UR4 ;  /* 0x00008804063f95b2 */ /* 0x0000a20008000100 */
[----:B------:R-:W-:Y:S01]  /*07f0*/  @P4 SEL R22, RZ, 0x1, P5 ;  /* 0x00000001ff164807 */ /* 0x000fe20002800000 */
[----:B------:R-:W-:Y:S01]  /*0800*/  NOP ;  /* 0x0000000000007918 */ /* 0x000fe20000000000 */
[----:B------:R-:W-:-:S02]  /*0810*/  LOP3.LUT R0, R95, 0x7f, RZ, 0xc0, !PT ;  /* 0x0000007f5f007812 */ /* 0x000fc400078ec0ff */
[----:B------:R-:W-:Y:S01]  /*0820*/  LOP3.LUT R22, R22, R11, RZ, 0xc0, !PT ;  /* 0x0000000b16167212 */ /* 0x000fe200078ec0ff */
[----:B01----:R-:W-:Y:S06]  /*0830*/  @!P2 BRA `(.L_x_3) ;  /* 0x000000000008a947 */ /* 0x003fec0003800000 */
[----:B--2-4-:R-:W-:Y:S01]  /*0840*/  UCGABAR_ARV ;  /* 0x00000000000079c7 */ /* 0x014fe20008000000 */
[----:B------:R-:W-:Y:S05]  /*0850*/  BRA `(.L_x_4) ;  /* 0x0000000000047947 */ /* 0x000fea0003800000 */
.L_x_3:
[----:B--2-4-:R-:W-:Y:S01]  /*0860*/  NOP ;  /* 0x0000000000007918 */ /* 0x014fe20000000000 */
.L_x_4:
[----:B------:R-:W0:Y:S01]  /*0870*/  LDC R2, c[0x0][0x65c] ;  /* 0x00019700ff027b82 */ /* 0x000e220000000800 */
[----:B------:R-:W-:Y:S02]  /*0880*/  IMAD.U32 R10, RZ, RZ, UR8 ;  /* 0x00000008ff0a7e24 */ /* 0x000fe4000f8e00ff */
[----:B------:R-:W-:Y:S01]  /*0890*/  IMAD.MOV.U32 R11, RZ, RZ, RZ ;  /* 0x000000ffff0b7224 */ /* 0x000fe200078e00ff */
[----:B0-----:R-:W-:-:S04]  /*08a0*/  ISETP.NE.AND P1, PT, R2, 0x1, PT ;  /* 0x000000010200780c */ /* 0x001fc80003f25270 */
[----:B------:R-:W-:-:S09]  /*08b0*/  P2R R5, PR, RZ, 0x2 ;  /* 0x00000002ff057803 */ /* 0x000fd20000000000 */
[----:B------:R-:W0:Y:S01]  /*08c0*/  @P1 LDC R17, c[0x0][0x10] ;  /* 0x00000400ff111b82 */ /* 0x000e220000000800 */
[----:B------:R-:W-:Y:S02]  /*08d0*/  @P1 IMAD.MOV.U32 R5, RZ, RZ, RZ ;  /* 0x000000ffff051224 */ /* 0x000fe400078e00ff */
[----:B------:R-:W-:-:S05]  /*08e0*/  @P1 IMAD.MOV.U32 R15, RZ, RZ, RZ ;  /* 0x000000ffff0f1224 */ /* 0x000fca00078e00ff */
[----:B------:R-:W1:Y:S01]  /*08f0*/  @!P1 LDC R13, c[0x0][0xc] ;  /* 0x00000300ff0d9b82 */ /* 0x000e620000000800 */
[----:B------:R-:W-:Y:S01]  /*0900*/  ULDC UR4, c[0x0][0xc] ;  /* 0x0000030000047ab9 */ /* 0x000fe20000000800 */
[----:B------:R-:W-:Y:S01]  /*0910*/  ULDC UR5, c[0x0][0x10] ;  /* 0x0000040000057ab9 */ /* 0x000fe20000000800 */
[----:B------:R-:W-:Y:S01]  /*0920*/  ULDC UR6, c[0x0][0x14] ;  /* 0x0000050000067ab9 */ /* 0x000fe20000000800 */
[----:B------:R-:W-:-:S04]  /*0930*/  UIMAD.WIDE.U32 UR4, UR4, UR5, URZ ;  /* 0x00000005040472a5 */ /* 0x000fc8000f8e003f */
[----:B------:R-:W-:Y:S02]  /*0940*/  UIMAD.WIDE.U32 UR36, UR4, UR6, URZ ;  /* 0x00000006042472a5 */ /* 0x000fe4000f8e003f */
[----:B------:R-:W-:-:S04]  /*0950*/  UIMAD UR42, UR5, UR6, URZ ;  /* 0x00000006052a72a4 */ /* 0x000fc8000f8e023f */
[----:B------:R-:W-:Y:S01]  /*0960*/  UIADD3 UR42, UR37, UR42, URZ ;  /* 0x0000002a252a7290 */ /* 0x000fe2000fffe03f */
[----:B0-----:R-:W-:-:S04]  /*0970*/  @P1 IMAD.WIDE.U32 R16, R17, UR8, R4 ;  /* 0x0000000811101c25 */ /* 0x001fc8000f8e0004 */
[----:B------:R-:W-:Y:S02]  /*0980*/  @P1 IMAD.IADD R17, R17, 0x1, R15 ;  /* 0x0000000111111824 */ /* 0x000fe400078e020f */
[----:B-1----:R-:W-:-:S04]  /*0990*/  @!P1 IMAD.WIDE.U32 R10, R4, R13, R10 ;  /* 0x0000000d040a9225 */ /* 0x002fc800078e000a */
[----:B------:R-:W-:Y:S02]  /*09a0*/  @!P1 IMAD.MOV.U32 R16, RZ, RZ, R10 ;  /* 0x000000ffff109224 */ /* 0x000fe400078e000a */
[----:B------:R-:W-:Y:S01]  /*09b0*/  @!P1 IMAD.MOV.U32 R17, RZ, RZ, R11 ;  /* 0x000000ffff119224 */ /* 0x000fe200078e000b */
[----:B------:R-:W-:Y:S06]  /*09c0*/  @!P2 BRA `(.L_x_5) ;  /* 0x00000000000ca947 */ /* 0x000fec0003800000 */
[----:B------:R-:W-:Y:S01]  /*09d0*/  UCGABAR_WAIT ;  /* 0x0000000000007dc7 */ /* 0x000fe20008000000 */
[----:B------:R-:W-:Y:S01]  /*09e0*/  CCTL.IVALL ;  /* 0x00000000ff00798f */ /* 0x000fe20002000000 */
[----:B------:R-:W-:Y:S05]  /*09f0*/  BRA `(.L_x_6) ;  /* 0x0000000000047947 */ /* 0x000fea0003800000 */
.L_x_5:
[----:B------:R-:W-:Y:S06]  /*0a00*/  BAR.SYNC.DEFER_BLOCKING 0x0 ;  /* 0x0000000000007b1d */ /* 0x000fec0000010000 */
.L_x_6:
[----:B------:R-:W-:Y:S05]  /*0a10*/  @!P3 BRA `(.L_x_7) ;  /* 0x0000005c00b8b947 */ /* 0x000fea0003800000 */
[----:B------:R-:W-:-:S13]  /*0a20*/  ISETP.GT.U32.AND P0, PT, R8, 0x1, PT ;  /* 0x000000010800780c */ /* 0x000fda0003f04070 */
[----:B------:R-:W-:Y:S05]  /*0a30*/  @P0 EXIT ;  /* 0x000000000000094d */ /* 0x000fea0003800000 */
[----:B------:R-:W-:Y:S01]  /*0a40*/  ULDC.64 UR4, c[0x0][0x650] ;  /* 0x0001940000047ab9 */ /* 0x000fe20000000a00 */
[----:B------:R-:W-:Y:S01]  /*0a50*/  PRMT R3, RZ, 0x7610, R3 ;  /* 0x00007610ff037816 */ /* 0x000fe20000000003 */
[----:B------:R-:W-:Y:S01]  /*0a60*/  IMAD.MOV.U32 R103, RZ, RZ, -0x1 ;  /* 0xffffffffff677424 */ /* 0x000fe200078e00ff */
[----:B------:R-:W-:Y:S01]  /*0a70*/  ISETP.GE.U32.AND P0, PT, R16, UR4, PT ;  /* 0x0000000410007c0c */ /* 0x000fe2000bf06070 */
[----:B------:R-:W-:Y:S02]  /*0a80*/  IMAD.MOV.U32 R100, RZ, RZ, -0x1 ;  /* 0xffffffffff647424 */ /* 0x000fe400078e00ff */
[----:B------:R-:W-:Y:S01]  /*0a90*/  IMAD.MOV.U32 R101, RZ, RZ, -0x1 ;  /* 0xffffffffff657424 */ /* 0x000fe200078e00ff */
[----:B------:R-:W-:-:S13]  /*0aa0*/  ISETP.GE.U32.AND.EX P0, PT, R17, UR5, PT, P0 ;  /* 0x0000000511007c0c */ /* 0x000fda000bf06100 */
[----:B------:R-:W-:Y:S05]  /*0ab0*/  @P0 BRA `(.L_x_8) ;  /* 0x0000000400280947 */ /* 0x000fea0003800000 */
[----:B------:R-:W0:Y:S01]  /*0ac0*/  LDC.64 R24, c[0x0][0x628] ;  /* 0x00018a00ff187b82 */ /* 0x000e220000000a00 */
[----:B------:R-:W-:Y:S02]  /*0ad0*/  IMAD.MOV.U32 R10, RZ, RZ, R16 ;  /* 0x000000ffff0a7224 */ /* 0x000fe400078e0010 */
[----:B------:R-:W-:-:S05]  /*0ae0*/  IMAD.MOV.U32 R11, RZ, RZ, R17 ;  /* 0x000000ffff0b7224 */ /* 0x000fca00078e0011 */
[----:B------:R-:W1:Y:S08]  /*0af0*/  LDC R8, c[0x0][0x630] ;  /* 0x00018c00ff087b82 */ /* 0x000e700000000800 */
[----:B------:R-:W2:Y:S01]  /*0b00*/  LDC.64 R26, c[0x0][0x620] ;  /* 0x00018800ff1a7b82 */ /* 0x000ea20000000a00 */
[----:B0-----:R-:W-:-:S04]  /*0b10*/  ISETP.NE.U32.AND P0, PT, R24, RZ, PT ;  /* 0x000000ff1800720c */ /* 0x001fc80003f05070 */
[----:B------:R-:W-:-:S13]  /*0b20*/  ISETP.NE.AND.EX P0, PT, R25, RZ, PT, P0 ;  /* 0x000000ff1900720c */ /* 0x000fda0003f05300 */
[----:B-12---:R-:W-:Y:S05]  /*0b30*/  @!P0 BRA `(.L_x_9) ;  /* 0x0000000000288947 */ /* 0x006fea0003800000 */
[----:B------:R-:W0:Y:S02]  /*0b40*/  LDC R3, c[0x0][0x634] ;  /* 0x00018d00ff037b82 */ /* 0x000e240000000800 */
[----:B0-----:R-:W-:-:S05]  /*0b50*/  IADD3 R3, P0, R16, R3, RZ ;  /* 0x0000000310037210 */ /* 0x001fca0007f1e0ff */
[----:B------:R-:W-:-:S04]  /*0b60*/  IMAD.X R21, RZ, RZ, R17, P0 ;  /* 0x000000ffff157224 */ /* 0x000fc800000e0611 */
[----:B------:R-:W-:-:S04]  /*0b70*/  IMAD.WIDE.U32 R10, R21, R24, RZ ;  /* 0x00000018150a7225 */ /* 0x000fc800078e00ff */
[----:B------:R-:W-:-:S04]  /*0b80*/  IMAD.WIDE.U32 R12, P0, R3, R25, R10 ;  /* 0x00000019030c7225 */ /* 0x000fc8000780000a */
[----:B------:R-:W-:-:S04]  /*0b90*/  IMAD.WIDE.U32 R10, R3, R24, RZ ;  /* 0x00000018030a7225 */ /* 0x000fc800078e00ff */
[----:B------:R-:W-:Y:S01]  /*0ba0*/  IMAD.X R15, RZ, RZ, RZ, P0 ;  /* 0x000000ffff0f7224 */ /* 0x000fe200000e06ff */
[----:B------:R-:W-:Y:S01]  /*0bb0*/  IADD3 RZ, P0, R11, R12, RZ ;  /* 0x0000000c0bff7210 */ /* 0x000fe20007f1e0ff */
[----:B------:R-:W-:-:S04]  /*0bc0*/  IMAD.MOV.U32 R14, RZ, RZ, R13 ;  /* 0x000000ffff0e7224 */ /* 0x000fc800078e000d */
[----:B------:R-:W-:-:S08]  /*0bd0*/  IMAD.WIDE.U32.X R10, R21, R25, R14, P0 ;  /* 0x00000019150a7225 */ /* 0x000fd000000e040e */
.L_x_9:
[----:B------:R-:W0:Y:S01]  /*0be0*/  LDC.64 R30, c[0x0][0x640] ;  /* 0x00019000ff1e7b82 */ /* 0x000e220000000a00 */
[-CC-:B------:R-:W-:Y:S01]  /*0bf0*/  SHF.R.U64 R101, R10, R8.reuse, R11.reuse ;  /* 0x000000080a657219 */ /* 0x180fe2000000120b */
[----:B------:R-:W-:Y:S01]  /*0c00*/  IMAD R29, R9, R23, R4 ;  /* 0x00000017091d7224 */ /* 0x000fe200078e0204 */
[----:B------:R-:W-:Y:S01]  /*0c10*/  SHF.R.U32.HI R3, RZ, R8, R11 ;  /* 0x00000008ff037219 */ /* 0x000fe2000001160b */
[----:B------:R-:W-:Y:S01]  /*0c20*/  IMAD.MOV.U32 R23, RZ, RZ, 0x1 ;  /* 0x00000001ff177424 */ /* 0x000fe200078e00ff */
[----:B------:R-:W-:-:S03]  /*0c30*/  IADD3 R5, P0, RZ, -R101, RZ ;  /* 0x80000065ff057210 */ /* 0x000fc60007f1e0ff */
[----:B------:R-:W1:Y:S02]  /*0c40*/  LDC R12, c[0x0][0x618] ;  /* 0x00018600ff0c7b82 */ /* 0x000e640000000800 */
[----:B------:R-:W-:Y:S02]  /*0c50*/  IMAD.X R3, RZ, RZ, ~R3, P0 ;  /* 0x000000ffff037224 */ /* 0x000fe400000e0e03 */
[----:B------:R-:W-:-:S04]  /*0c60*/  IMAD.WIDE.U32 R10, R5, R26, R16 ;  /* 0x0000001a050a7225 */ /* 0x000fc800078e0010 */
[----:B------:R-:W2:Y:S01]  /*0c70*/  LDC R20, c[0x0][0x608] ;  /* 0x00018200ff147b82 */ /* 0x000ea20000000800 */
[----:B------:R-:W-:Y:S02]  /*0c80*/  IMAD R8, R3, R26, RZ ;  /* 0x0000001a03087224 */ /* 0x000fe400078e02ff */
[----:B------:R-:W-:Y:S02]  /*0c90*/  IMAD.MOV.U32 R3, RZ, RZ, -0x1 ;  /* 0xffffffffff037424 */ /* 0x000fe400078e00ff */
[----:B------:R-:W-:-:S03]  /*0ca0*/  IMAD R5, R5, R27, R8 ;  /* 0x0000001b05057224 */ /* 0x000fc600078e0208 */
[----:B------:R-:W3:Y:S01]  /*0cb0*/  LDC R28, c[0x0][0x658] ;  /* 0x00019600ff1c7b82 */ /* 0x000ee20000000800 */
[----:B------:R-:W-:Y:S01]  /*0cc0*/  IMAD.IADD R5, R11, 0x1, R5 ;  /* 0x000000010b057824 */ /* 0x000fe200078e0205 */
[----:B0-----:R-:W-:-:S04]  /*0cd0*/  ISETP.NE.U32.AND P0, PT, R30, RZ, PT ;  /* 0x000000ff1e00720c */ /* 0x001fc80003f05070 */
[----:B------:R-:W-:Y:S02]  /*0ce0*/  ISETP.NE.AND.EX P0, PT, R31, RZ, PT, P0 ;  /* 0x000000ff1f00720c */ /* 0x000fe40003f05300 */
[----:B------:R-:W0:Y:S01]  /*0cf0*/  LDC R24, c[0x0][0x600] ;  /* 0x00018000ff187b82 */ /* 0x000e220000000800 */
[-CC-:B-1----:R-:W-:Y:S02]  /*0d00*/  SHF.R.U64 R14, R10, R12.reuse, R5.reuse ;  /* 0x0000000c0a0e7219 */ /* 0x182fe40000001205 */
[----:B------:R-:W-:-:S05]  /*0d10*/  SHF.R.U32.HI R5, RZ, R12, R5 ;  /* 0x0000000cff057219 */ /* 0x000fca0000011605 */
[----:B------:R-:W1:Y:S01]  /*0d20*/  LDC R15, c[0x0][0x648] ;  /* 0x00019200ff0f7b82 */ /* 0x000e620000000800 */
[-CC-:B--2---:R-:W-:Y:S02]  /*0d30*/  SHF.R.U64 R27, R14, R20.reuse, R5.reuse ;  /* 0x000000140e1b7219 */ /* 0x184fe40000001205 */
[----:B------:R-:W-:-:S05]  /*0d40*/  SHF.R.U32.HI R5, RZ, R20, R5 ;  /* 0x00000014ff057219 */ /* 0x000fca0000011605 */
[----:B------:R-:W2:Y:S01]  /*0d50*/  LDC R21, c[0x0][0x638] ;  /* 0x00018e00ff157b82 */ /* 0x000ea20000000800 */
[-CC-:B---3--:R-:W-:Y:S02]  /*0d60*/  SHF.R.U64 R20, R27, R28.reuse, R5.reuse ;  /* 0x0000001c1b147219 */ /* 0x188fe40000001205 */
[-C--:B------:R-:W-:Y:S02]  /*0d70*/  SHF.L.U32 R3, R3, R28.reuse, RZ ;  /* 0x0000001c03037219 */ /* 0x080fe400000006ff */
[----:B------:R-:W-:Y:S01]  /*0d80*/  SHF.R.U32.HI R5, RZ, R28, R5 ;  /* 0x0000001cff057219 */ /* 0x000fe20000011605 */
[----:B------:R-:W-:Y:S01]  /*0d90*/  IMAD.MOV.U32 R4, RZ, RZ, R20 ;  /* 0x000000ffff047224 */ /* 0x000fe200078e0014 */
[----:B------:R-:W-:Y:S01]  /*0da0*/  LOP3.LUT R12, RZ, R3, RZ, 0x33, !PT ;  /* 0x00000003ff0c7212 */ /* 0x000fe200078e33ff */
[----:B------:R-:W3:Y:S01]  /*0db0*/  LDC R25, c[0x0][0x610] ;  /* 0x00018400ff197b82 */ /* 0x000ee20000000800 */
[----:B------:R-:W-:Y:S05]  /*0dc0*/  @!P0 BRA `(.L_x_10) ;  /* 0x0000000000288947 */ /* 0x000fea0003800000 */
[----:B------:R-:W4:Y:S02]  /*0dd0*/  LDC R3, c[0x0][0x64c] ;  /* 0x00019300ff037b82 */ /* 0x000f240000000800 */
[----:B----4-:R-:W-:-:S05]  /*0de0*/  IADD3 R3, P0, R20, R3, RZ ;  /* 0x0000000314037210 */ /* 0x010fca0007f1e0ff */
        /* <DEDUP_REMOVED lines=8> */
.L_x_10:
[----:B-1----:R-:W-:Y:S01]  /*0e70*/  SHF.R.U64 R4, R4, R15, R5 ;  /* 0x0000000f04047219 */ /* 0x002fe20000001205 */
[----:B0-----:R-:W-:Y:S01]  /*0e80*/  VIADD R5, R24, 0xffffffff ;  /* 0xffffffff18057836 */ /* 0x001fe20000000000 */
[----:B------:R-:W-:Y:S02]  /*0e90*/  SHF.L.U32 R3, R23, R28, RZ ;  /* 0x0000001c17037219 */ /* 0x000fe400000006ff */
[----:B------:R-:W-:Y:S01]  /*0ea0*/  LOP3.LUT R12, R27, R12, RZ, 0xc0, !PT ;  /* 0x0000000c1b0c7212 */ /* 0x000fe200078ec0ff */
[----:B------:R-:W-:Y:S01]  /*0eb0*/  IMAD.MOV R8, RZ, RZ, -R4 ;  /* 0x000000ffff087224 */ /* 0x000fe200078e0a04 */
[----:B------:R-:W-:Y:S02]  /*0ec0*/  SEL R6, R6, R29, !P1 ;  /* 0x0000001d06067207 */ /* 0x000fe40004800000 */
[----:B------:R-:W-:Y:S01]  /*0ed0*/  LOP3.LUT R5, R14, R5, RZ, 0xc0, !PT ;  /* 0x000000050e057212 */ /* 0x000fe200078ec0ff */
[----:B------:R-:W-:Y:S02]  /*0ee0*/  IMAD R9, R3, R4, R12 ;  /* 0x0000000403097224 */ /* 0x000fe400078e020c */
[----:B--2---:R-:W-:-:S02]  /*0ef0*/  IMAD R3, R8, R21, R20 ;  /* 0x0000001508037224 */ /* 0x004fc400078e0214 */
[----:B---3--:R-:W-:Y:S02]  /*0f00*/  IMAD R6, R9, R25, R6 ;  /* 0x0000001909067224 */ /* 0x008fe400078e0206 */
[----:B------:R-:W-:Y:S02]  /*0f10*/  IMAD R103, R3, R24, R5 ;  /* 0x0000001803677224 */ /* 0x000fe400078e0205 */
[----:B------:R-:W-:-:S03]  /*0f20*/  IMAD.MOV.U32 R4, RZ, RZ, 0x1 ;  /* 0x00000001ff047424 */ /* 0x000fc600078e00ff */
[----:B------:R-:W-:Y:S02]  /*0f30*/  SEL R100, R103, R6, !P1 ;  /* 0x0000000667647207 */ /* 0x000fe40004800000 */
[----:B------:R-:W-:Y:S02]  /*0f40*/  PRMT R3, R4, 0x7610, R3 ;  /* 0x0000761004037816 */ /* 0x000fe40000000003 */
[----:B------:R-:W-:-:S07]  /*0f50*/  SEL R103, R6, R103, !P1 ;  /* 0x0000006706677207 */ /* 0x000fce0004800000 */
.L_x_8:
[----:B------:R-:W-:-:S08]  /*0f60*/  NOP ;  /* 0x0000000000007918 */ /* 0x000fd00000000000 */
[----:B------:R-:W0:Y:S02]  /*0f70*/  USETMAXREG.TRY_ALLOC.CTAPOOL UP0, 0xe8 ;  /* 0x000000e8000079c8 */ /* 0x000e240008000600 */
[----:B0-----:R-:W-:-:S13]  /*0f80*/  PLOP3.LUT P0, PT, PT, PT, UP0, 0x80, 0x0 ;  /* 0x000000000000781c */ /* 0x001fda0003f0f008 */
[----:B------:R-:W-:Y:S05]  /*0f90*/  @!P0 BRA `(.L_x_8) ;  /* 0xfffffffc00f08947 */ /* 0x000fea000383ffff */
[----:B------:R-:W-:Y:S01]  /*0fa0*/  ULDC.64 UR4, c[0x0][0x598] ;  /* 0x0001660000047ab9 */ /* 0x000fe20000000a00 */
[----:B------:R-:W-:Y:S01]  /*0fb0*/  ULDC.64 UR38, c[0x0][0x208] ;  /* 0x0000820000267ab9 */ /* 0x000fe20000000a00 */
[----:B------:R-:W-:-:S04]  /*0fc0*/  ISETP.NE.U32.AND P0, PT, RZ, UR4, PT ;  /* 0x00000004ff007c0c */ /* 0x000fc8000bf05070 */
[----:B------:R-:W-:-:S13]  /*0fd0*/  ISETP.NE.AND.EX P0, PT, RZ, UR5, PT, P0 ;  /* 0x00000005ff007c0c */ /* 0x000fda000bf05300 */
[----:B------:R-:W-:Y:S05]  /*0fe0*/  @!P0 BRA `(.L_x_11) ;  /* 0x00000000001c8947 */ /* 0x000fea0003800000 */
[----:B------:R-:W0:Y:S02]  /*0ff0*/  LDC.64 R4, c[0x0][0x598] ;  /* 0x00016600ff047b82 */ /* 0x000e240000000a00 */
[----:B0-----:R-:W2:Y:S02]  /*1000*/  LDG.E.64 R4, desc[UR38][R4.64] ;  /* 0x0000002604047981 */ /* 0x001ea4000c1e1b00 */
[----:B--2---:R-:W-:-:S04]  /*1010*/  ISETP.NE.U32.AND P0, PT, R4, RZ, PT ;  /* 0x000000ff0400720c */ /* 0x004fc80003f05070 */
[----:B------:R-:W-:-:S13]  /*1020*/  ISETP.NE.AND.EX P0, PT, R5, RZ, PT, P0 ;  /* 0x000000ff0500720c */ /* 0x000fda0003f05300 */
[----:B------:R-:W-:Y:S05]  /*1030*/  @!P0 BRA `(.L_x_11) ;  /* 0x0000000000088947 */ /* 0x000fea0003800000 */
[----:B------:R0:W5:Y:S01]  /*1040*/  LD.E R23, desc[UR38][R4.64] ;  /* 0x0000002604177980 */ /* 0x000162000c101900 */
[----:B------:R-:W-:Y:S05]  /*1050*/  BRA `(.L_x_12) ;  /* 0x0000000000247947 */ /* 0x000fea0003800000 */
.L_x_11:
[----:B------:R-:W-:Y:S02]  /*1060*/  ULDC.64 UR4, c[0x0][0x588] ;  /* 0x0001620000047ab9 */ /* 0x000fe40000000a00 */
[----:B------:R-:W-:-:S04]  /*1070*/  ISETP.NE.U32.AND P0, PT, RZ, UR4, PT ;  /* 0x00000004ff007c0c */ /* 0x000fc8000bf05070 */
[----:B------:R-:W-:-:S13]  /*1080*/  ISETP.NE.AND.EX P0, PT, RZ, UR5, PT, P0 ;  /* 0x00000005ff007c0c */ /* 0x000fda000bf05300 */
[----:B------:R-:W-:Y:S05]  /*1090*/  @!P0 BRA `(.L_x_13) ;  /* 0x00000000000c8947 */ /* 0x000fea0003800000 */
[----:B------:R-:W0:Y:S02]  /*10a0*/  LDC.64 R4, c[0x0][0x588] ;  /* 0x00016200ff047b82 */ /* 0x000e240000000a00 */
[----:B0-----:R1:W5:Y:S01]  /*10b0*/  LDG.E R23, desc[UR38][R4.64] ;  /* 0x0000002604177981 */ /* 0x001362000c1e1900 */
[----:B------:R-:W-:Y:S05]  /*10c0*/  BRA `(.L_x_12) ;  /* 0x0000000000087947 */ /* 0x000fea0003800000 */
.L_x_13:
[----:B------:R-:W-:Y:S02]  /*10d0*/  ULDC UR4, c[0x0][0x580] ;  /* 0x0001600000047ab9 */ /* 0x000fe40000000800 */
[----:B------:R-:W-:-:S07]  /*10e0*/  IMAD.U32 R23, RZ, RZ, UR4 ;  /* 0x00000004ff177e24 */ /* 0x000fce000f8e00ff */
.L_x_12:
[----:B------:R-:W-:Y:S02]  /*10f0*/  ULDC.64 UR4, c[0x0][0x5a0] ;  /* 0x0001680000047ab9 */ /* 0x000fe40000000a00 */
[----:B------:R-:W-:-:S04]  /*1100*/  ISETP.NE.U32.AND P0, PT, RZ, UR4, PT ;  /* 0x00000004ff007c0c */ /* 0x000fc8000bf05070 */
[----:B------:R-:W-:-:S13]  /*1110*/  ISETP.NE.AND.EX P0, PT, RZ, UR5, PT, P0 ;  /* 0x00000005ff007c0c */ /* 0x000fda000bf05300 */
[----:B------:R-:W-:Y:S05]  /*1120*/  @!P0 BRA `(.L_x_14) ;  /* 0x00000000001c8947 */ /* 0x000fea0003800000 */
[----:B01----:R-:W0:Y:S02]  /*1130*/  LDC.64 R4, c[0x0][0x5a0] ;  /* 0x00016800ff047b82 */ /* 0x003e240000000a00 */
[----:B0-----:R-:W2:Y:S02]  /*1140*/  LDG.E.64 R4, desc[UR38][R4.64] ;  /* 0x0000002604047981 */ /* 0x001ea4000c1e1b00 */
[----:B--2---:R-:W-:-:S04]  /*1150*/  ISETP.NE.U32.AND P0, PT, R4, RZ, PT ;  /* 0x000000ff0400720c */ /* 0x004fc80003f05070 */
[----:B------:R-:W-:-:S13]  /*1160*/  ISETP.NE.AND.EX P0, PT, R5, RZ, PT, P0 ;  /* 0x000000ff0500720c */ /* 0x000fda0003f05300 */
[----:B------:R-:W-:Y:S05]  /*1170*/  @!P0 BRA `(.L_x_14) ;  /* 0x0000000000088947 */ /* 0x000fea0003800000 */
[----:B------:R0:W5:Y:S01]  /*1180*/  LD.E R90, desc[UR38][R4.64] ;  /* 0x00000026045a7980 */ /* 0x000162000c101900 */
[----:B------:R-:W-:Y:S05]  /*1190*/  BRA `(.L_x_15) ;  /* 0x0000000000247947 */ /* 0x000fea0003800000 */
.L_x_14:
[----:B------:R-:W-:Y:S02]  /*11a0*/  ULDC.64 UR4, c[0x0][0x590] ;  /* 0x0001640000047ab9 */ /* 0x000fe40000000a00 */
[----:B------:R-:W-:-:S04]  /*11b0*/  ISETP.NE.U32.AND P0, PT, RZ, UR4, PT ;  /* 0x00000004ff007c0c */ /* 0x000fc8000bf05070 */
[----:B------:R-:W-:-:S13]  /*11c0*/  ISETP.NE.AND.EX P0, PT, RZ, UR5, PT, P0 ;  /* 0x00000005ff007c0c */ /* 0x000fda000bf05300 */
[----:B------:R-:W-:Y:S05]  /*11d0*/  @!P0 BRA `(.L_x_16) ;  /* 0x00000000000c8947 */ /* 0x000fea0003800000 */
[----:B------:R-:W2:Y:S02]  /*11e0*/  LDC.64 R90, c[0x0][0x590] ;  /* 0x00016400ff5a7b82 */ /* 0x000ea40000000a00 */
[----:B--2---:R2:W5:Y:S01]  /*11f0*/  LDG.E R90, desc[UR38][R90.64] ;  /* 0x000000265a5a7981 */ /* 0x004562000c1e1900 */
[----:B------:R-:W-:Y:S05]  /*1200*/  BRA `(.L_x_15) ;  /* 0x0000000000087947 */ /* 0x000fea0003800000 */
.L_x_16:
[----:B------:R-:W-:Y:S02]  /*1210*/  ULDC UR4, c[0x0][0x584] ;  /* 0x0001610000047ab9 */ /* 0x000fe40000000800 */
[----:B------:R-:W-:-:S07]  /*1220*/  IMAD.U32 R90, RZ, RZ, UR4 ;  /* 0x00000004ff5a7e24 */ /* 0x000fce000f8e00ff */
.L_x_15:
[----:B------:R-:W-:-:S13]  /*1230*/  LOP3.LUT P0, RZ, R3, 0xff, RZ, 0xc0, !PT ;  /* 0x000000ff03ff7812 */ /* 0x000fda000780c0ff */
[----:B------:R-:W-:Y:S05]  /*1240*/  @!P0 EXIT ;  /* 0x000000000000894d */ /* 0x000fea0003800000 */
[----:B------:R-:W3:Y:S01]  /*1250*/  LDC R93, c[0x0][0x658] ;  /* 0x00019600ff5d7b82 */ /* 0x000ee20000000800 */
[----:B------:R-:W-:Y:S01]  /*1260*/  LOP3.LUT R7, R7, 0x1, RZ, 0xc0, !PT ;  /* 0x0000000107077812 */ /* 0x000fe200078ec0ff */
[----:B------:R-:W-:Y:S01]  /*1270*/  ULDC.64 UR6, c[0x0][0x288] ;  /* 0x0000a20000067ab9 */ /* 0x000fe20000000a00 */
[----:B------:R-:W-:Y:S01]  /*1280*/  SHF.R.U32.HI R3, RZ, 0x2, R95 ;  /* 0x00000002ff037819 */ /* 0x000fe2000001165f */
[----:B------:R-:W-:Y:S01]  /*1290*/  UIADD3 UR4, UR7, 0x1f, URZ ;  /* 0x0000001f07047890 */ /* 0x000fe2000fffe03f */
[----:B------:R-:W-:Y:S01]  /*12a0*/  SHF.R.U32.HI R0, RZ, 0x1, R0 ;  /* 0x00000001ff007819 */ /* 0x000fe20000011600 */
[----:B------:R-:W-:Y:S01]  /*12b0*/  IMAD.SHL.U32 R88, R7, 0x40, RZ ;  /* 0x0000004007587824 */ /* 0x000fe200078e00ff */
[----:B------:R-:W-:Y:S01]  /*12c0*/  LOP3.LUT R3, R3, 0x7, RZ, 0xc0, !PT ;  /* 0x0000000703037812 */ /* 0x000fe200078ec0ff */
[----:B------:R-:W4:Y:S01]  /*12d0*/  LDC.64 R8, c[0x0][0x5c8] ;  /* 0x00017200ff087b82 */ /* 0x000f220000000a00 */
[----:B------:R-:W-:Y:S01]  /*12e0*/  USHF.R.S32.HI UR5, URZ, 0x1f, UR4 ;  /* 0x0000001f3f057899 */ /* 0x000fe20008011404 */
[----:B------:R-:W-:Y:S01]  /*12f0*/  LOP3.LUT R0, R0, 0x30, RZ, 0xc0, !PT ;  /* 0x0000003000007812 */ /* 0x000fe200078ec0ff */
[----:B------:R-:W-:Y:S01]  /*1300*/  IMAD.MOV.U32 R6, RZ, RZ, 0x1 ;  /* 0x00000001ff067424 */ /* 0x000fe200078e00ff */
[--C-:B------:R-:W-:Y:S01]  /*1310*/  LOP3.LUT R88, R88, 0x40, R3.reuse, 0xe2, !PT ;  /* 0x0000004058587812 */ /* 0x100fe200078ee203 */
[----:B------:R-:W-:Y:S01]  /*1320*/  ULEA.HI UR5, UR5, UR4, URZ, 0x5 ;  /* 0x0000000405057291 */ /* 0x000fe2000f8f283f */
[-C--:B01----:R-:W-:Y:S01]  /*1330*/  IADD3 R4, RZ, -R0.reuse, -R3 ;  /* 0x80000000ff047210 */ /* 0x083fe20007ffe803 */
[----:B------:R-:W-:Y:S01]  /*1340*/  IMAD.U32 R5, RZ, RZ, UR6 ;  /* 0x00000006ff057e24 */ /* 0x000fe2000f8e00ff */
[----:B------:R-:W0:Y:S01]  /*1350*/  LDC R97, c[0x0][0x600] ;  /* 0x00018000ff617b82 */ /* 0x000e220000000800 */
[----:B------:R-:W-:Y:S01]  /*1360*/  LOP3.LUT R88, R88, R0, RZ, 0xfc, !PT ;  /* 0x0000000058587212 */ /* 0x000fe200078efcff */
[----:B------:R-:W-:Y:S01]  /*1370*/  IMAD.MOV.U32 R0, RZ, RZ, -0x1 ;  /* 0xffffffffff007424 */ /* 0x000fe200078e00ff */
[----:B------:R-:W-:Y:S01]  /*1380*/  USHF.R.S32.HI UR43, URZ, 0x5, UR5 ;  /* 0x000000053f2b7899 */ /* 0x000fe20008011405 */
[----:B------:R-:W-:Y:S01]  /*1390*/  LOP3.LUT R94, R95, 0x3, RZ, 0xc0, !PT ;  /* 0x000000035f5e7812 */ /* 0x000fe200078ec0ff */
[----:B------:R-:W-:Y:S01]  /*13a0*/  IMAD R4, R7, -0x40, R4 ;  /* 0xffffffc007047824 */ /* 0x000fe200078e0204 */
[C---:B------:R-:W-:Y:S01]  /*13b0*/  LOP3.LUT R96, R95.reuse, 0x80, RZ, 0xc0, !PT ;  /* 0x000000805f607812 */ /* 0x040fe200078ec0ff */
[----:B------:R-:W-:Y:S01]  /*13c0*/  UISETP.LT.AND UP0, UPT, UR43, 0x1, UPT ;  /* 0x000000012b00788c */ /* 0x000fe2000bf01270 */
[-C--:B---3--:R-:W-:Y:S01]  /*13d0*/  SHF.L.U32 R0, R0, R93.reuse, RZ ;  /* 0x0000005d00007219 */ /* 0x088fe200000006ff */
[----:B------:R-:W-:Y:S01]  /*13e0*/  ULDC UR4, c[0x0][0x284] ;  /* 0x0000a10000047ab9 */ /* 0x000fe20000000800 */
[----:B------:R-:W-:Y:S01]  /*13f0*/  IMAD R94, R94, -0x2, R5 ;  /* 0xfffffffe5e5e7824 */ /* 0x000fe200078e0205 */
[----:B------:R-:W-:Y:S01]  /*1400*/  USEL UR44, UR43, 0x1, UP0 ;  /* 0x000000012b2c7887 */ /* 0x000fe20008000000 */
[----:B------:R-:W-:Y:S01]  /*1410*/  SHF.L.U32 R93, R6, R93, RZ ;  /* 0x0000005d065d7219 */ /* 0x000fe200000006ff */
[----:B------:R-:W-:Y:S01]  /*1420*/  IMAD.SHL.U32 R95, R95, 0x2, RZ ;  /* 0x000000025f5f7824 */ /* 0x000fe200078e00ff */
[----:B------:R-:W-:Y:S01]  /*1430*/  LOP3.LUT R102, R18, 0x1, RZ, 0xfc, !PT ;  /* 0x0000000112667812 */ /* 0x000fe200078efcff */
[----:B------:R-:W-:Y:S01]  /*1440*/  VIADD R99, R4, UR4 ;  /* 0x0000000404637c36 */ /* 0x000fe20008000000 */
[C---:B----4-:R-:W-:Y:S01]  /*1450*/  SHF.L.U64.HI R92, R8.reuse, 0x3, R9 ;  /* 0x00000003085c7819 */ /* 0x050fe20000010209 */
[----:B--2---:R-:W-:Y:S01]  /*1460*/  IMAD.SHL.U32 R91, R8, 0x8, RZ ;  /* 0x00000008085b7824 */ /* 0x004fe200078e00ff */
[----:B------:R-:W-:Y:S01]  /*1470*/  SHF.R.U32.HI R96, RZ, 0x7, R96 ;  /* 0x00000007ff607819 */ /* 0x000fe20000011660 */
[----:B------:R-:W-:Y:S01]  /*1480*/  IMAD.MOV.U32 R89, RZ, RZ, RZ ;  /* 0x000000ffff597224 */ /* 0x000fe200078e00ff */
[----:B------:R-:W-:Y:S01]  /*1490*/  LOP3.LUT R98, RZ, R0, RZ, 0x33, !PT ;  /* 0x00000000ff627212 */ /* 0x000fe200078e33ff */
[----:B------:R-:W-:Y:S01]  /*14a0*/  UIADD3 UR44, UR43, -UR44, URZ ;  /* 0x8000002c2b2c7290 */ /* 0x000fe2000fffe03f */
[----:B------:R-:W-:Y:S01]  /*14b0*/  UMOV UR40, URZ ;  /* 0x0000003f00287c82 */ /* 0x000fe20008000000 */
[----:B0-----:R-:W-:Y:S01]  /*14c0*/  VIADD R97, R97, 0xffffffff ;  /* 0xffffffff61617836 */ /* 0x001fe20000000000 */
[----:B------:R-:W-:-:S09]  /*14d0*/  UMOV UR41, URZ ;  /* 0x0000003f00297c82 */ /* 0x000fd20008000000 */
.L_x_164:
[----:B0-----:R-:W0:Y:S01]  /*14e0*/  SHFL.IDX PT, R0, R96, RZ, 0x1f ;  /* 0x00001fff60007589 */ /* 0x001e2200000e0000 */
[----:B-1----:R-:W1:Y:S01]  /*14f0*/  S2UR UR7, SR_CgaCtaId ;  /* 0x00000000000779c3 */ /* 0x002e620000008800 */
[----:B------:R-:W-:Y:S01]  /*1500*/  UMOV UR6, 0x400 ;  /* 0x0000040000067882 */ /* 0x000fe20000000000 */
[----:B0-----:R-:W-:Y:S01]  /*1510*/  R2UR UR4, R0 ;  /* 0x00000000000472ca */ /* 0x001fe200000e0000 */
[----:B-1----:R-:W-:-:S12]  /*1520*/  ULEA UR6, UR7, UR6, 0x18 ;  /* 0x0000000607067291 */ /* 0x002fd8000f8ec03f */
[----:B------:R-:W-:-:S04]  /*1530*/  ULEA.HI UR5, UR4, UR4, URZ, 0x1 ;  /* 0x0000000404057291 */ /* 0x000fc8000f8f083f */
[----:B------:R-:W-:-:S04]  /*1540*/  ULOP3.LUT UR5, UR5, 0x7fffe, URZ, 0xc0, !UPT ;  /* 0x0007fffe05057892 */ /* 0x000fc8000f8ec03f */
[----:B------:R-:W-:-:S03]  /*1550*/  UIADD3 UR5, UR4, -UR5, URZ ;  /* 0x8000000504057290 */ /* 0x000fc6000fffe03f */
[----:B------:R-:W-:Y:S01]  /*1560*/  ULDC UR4, c[0x0][0x28c] ;  /* 0x0000a30000047ab9 */ /* 0x000fe20000000800 */
[----:B------:R-:W-:Y:S01]  /*1570*/  ULEA UR5, UR5, UR6, 0xd ;  /* 0x0000000605057291 */ /* 0x000fe2000f8e683f */
[----:B------:R-:W-:-:S03]  /*1580*/  ISETP.LT.AND P0, PT, RZ, UR4, PT ;  /* 0x00000004ff007c0c */ /* 0x000fc6000bf01270 */
[----:B------:R-:W-:-:S04]  /*1590*/  UIADD3 UR5, UR5, 0x180, URZ ;  /* 0x0000018005057890 */ /* 0x000fc8000fffe03f */
[----:B------:R-:W-:-:S04]  /*15a0*/  USHF.R.U32.HI UR5, URZ, 0x4, UR5 ;  /* 0x000000043f057899 */ /* 0x000fc80008011605 */
[----:B------:R-:W-:-:S04]  /*15b0*/  ULOP3.LUT UR5, UR5, 0x3fff, URZ, 0xc0, !UPT ;  /* 0x00003fff05057892 */ /* 0x000fc8000f8ec03f */
[----:B------:R-:W-:Y:S01]  /*15c0*/  ULOP3.LUT UR45, UR5, 0x10000, URZ, 0xfc, !UPT ;  /* 0x00010000052d7892 */ /* 0x000fe2000f8efc3f */
[----:B---345:R-:W-:Y:S11]  /*15d0*/  @P0 BRA `(.L_x_17) ;  /* 0x0000000000400947 */ /* 0x038ff60003800000 */
[----:B------:R-:W-:Y:S01]  /*15e0*/  MOV R0, 0x0 ;  /* 0x0000000000007802 */ /* 0x000fe20000000f00 */
[----:B------:R-:W-:Y:S01]  /*15f0*/  ULDC.64 UR4, c[0x4][0x68] ;  /* 0x01001a0000047ab9 */ /* 0x000fe20000000a00 */
[----:B------:R-:W-:Y:S01]  /*1600*/  ULDC.64 UR6, c[0x4][0x8] ;  /* 0x0100020000067ab9 */ /* 0x000fe20000000a00 */
[----:B------:R-:W-:Y:S01]  /*1610*/  IMAD.U32 R4, RZ, RZ, UR4 ;  /* 0x00000004ff047e24 */ /* 0x000fe2000f8e00ff */
[----:B------:R0:W1:Y:S01]  /*1620*/  LDC.64 R14, c[0x4][R0] ;  /* 0x01000000000e7b82 */ /* 0x0000620000000a00 */
[----:B------:R-:W-:Y:S01]  /*1630*/  IMAD.U32 R5, RZ, RZ, UR5 ;  /* 0x00000005ff057e24 */ /* 0x000fe2000f8e00ff */
[----:B------:R-:W-:Y:S01]  /*1640*/  ULDC.64 UR4, c[0x4][0x70] ;  /* 0x01001c0000047ab9 */ /* 0x000fe20000000a00 */
[----:B------:R-:W-:Y:S02]  /*1650*/  IMAD.U32 R10, RZ, RZ, UR6 ;  /* 0x00000006ff0a7e24 */ /* 0x000fe4000f8e00ff */
[----:B------:R-:W-:Y:S02]  /*1660*/  IMAD.U32 R6, RZ, RZ, UR4 ;  /* 0x00000004ff067e24 */ /* 0x000fe4000f8e00ff */
[----:B------:R-:W-:-:S02]  /*1670*/  IMAD.U32 R7, RZ, RZ, UR5 ;  /* 0x00000005ff077e24 */ /* 0x000fc4000f8e00ff */
[----:B------:R-:W-:Y:S02]  /*1680*/  IMAD.U32 R11, RZ, RZ, UR7 ;  /* 0x00000007ff0b7e24 */ /* 0x000fe4000f8e00ff */
[----:B------:R-:W-:Y:S02]  /*1690*/  IMAD.MOV.U32 R8, RZ, RZ, 0x1e1 ;  /* 0x000001e1ff087424 */ /* 0x000fe400078e00ff */
[----:B------:R-:W-:Y:S02]  /*16a0*/  IMAD.MOV.U32 R12, RZ, RZ, 0x1 ;  /* 0x00000001ff0c7424 */ /* 0x000fe400078e00ff */
[----:B0-----:R-:W-:-:S07]  /*16b0*/  IMAD.MOV.U32 R13, RZ, RZ, RZ ;  /* 0x000000ffff0d7224 */ /* 0x001fce00078e00ff */
[----:B------:R-:W-:-:S07]  /*16c0*/  LEPC R20, `(.L_x_17) ;  /* 0x000000001014794e */ /* 0x000fce0000000000 */
[----:B-1---5:R-:W-:Y:S05]  /*16d0*/  CALL.ABS.NOINC R14 ;  /* 0x000000000e007343 */ /* 0x022fea0003c00000 */
.L_x_17:
[----:B------:R-:W-:-:S13]  /*16e0*/  ISETP.NE.AND P0, PT, R102, 0x3, PT ;  /* 0x000000036600780c */ /* 0x000fda0003f05270 */
[----:B------:R-:W-:Y:S05]  /*16f0*/  @!P0 BRA `(.L_x_18) ;  /* 0x0000000000048947 */ /* 0x000fea0003800000 */
[----:B------:R-:W-:Y:S01]  /*1700*/  BPT.TRAP 0x1 ;  /* 0x000000040000795c */ /* 0x000fe20000300000 */
.L_x_18:
[----:B------:R-:W0:Y:S01]  /*1710*/  S2UR UR5, SR_CgaCtaId ;  /* 0x00000000000579c3 */ /* 0x000e220000008800 */
[----:B------:R-:W-:Y:S01]  /*1720*/  UMOV UR4, 0x400 ;  /* 0x0000040000047882 */ /* 0x000fe20000000000 */
[----:B------:R-:W-:Y:S02]  /*1730*/  IMAD.U32 R0, RZ, RZ, UR40 ;  /* 0x00000028ff007e24 */ /* 0x000fe4000f8e00ff */
[----:B------:R-:W-:-:S03]  /*1740*/  IMAD.U32 R3, RZ, RZ, UR41 ;  /* 0x00000029ff037e24 */ /* 0x000fc6000f8e00ff */
[----:B------:R-:W-:Y:S01]  /*1750*/  SHF.L.U32 R0, R0, 0x1f, RZ ;  /* 0x0000001f00007819 */ /* 0x000fe200000006ff */
[----:B0-----:R-:W-:-:S06]  /*1760*/  ULEA UR4, UR5, UR4, 0x18 ;  /* 0x0000000405047291 */ /* 0x001fcc000f8ec03f */
[----:B------:R-:W-:-:S04]  /*1770*/  IMAD.U32 R6, RZ, RZ, UR4 ;  /* 0x00000004ff067e24 */ /* 0x000fc8000f8e00ff */
[----:B------:R-:W-:-:S04]  /*1780*/  IMAD R3, R3, 0x8, R6 ;  /* 0x0000000803037824 */ /* 0x000fc800078e0206 */
[----:B------:R0:W1:Y:S01]  /*1790*/  SYNCS.PHASECHK.TRANS64.TRYWAIT P1, [R3+URZ], R0 ;  /* 0x00000000030075a7 */ /* 0x000062000802017f */
[----:B------:R-:W-:Y:S05]  /*17a0*/  @!P0 BRA `(.L_x_19) ;  /* 0x0000000000048947 */ /* 0x000fea0003800000 */
[----:B------:R-:W-:Y:S01]  /*17b0*/  BPT.TRAP 0x1 ;  /* 0x000000040000795c */ /* 0x000fe20000300000 */
.L_x_19:
[----:B------:R-:W-:-:S05]  /*17c0*/  IMAD.U32 R4, RZ, RZ, UR44 ;  /* 0x0000002cff047e24 */ /* 0x000fca000f8e00ff */
[----:B------:R-:W-:Y:S01]  /*17d0*/  ISETP.GE.AND P2, PT, R4, 0x1, PT ;  /* 0x000000010400780c */ /* 0x000fe20003f46270 */
[----:B-1----:R-:W-:-:S12]  /*17e0*/  @P1 BRA `(.L_x_20) ;  /* 0x0000000000081947 */ /* 0x002fd80003800000 */
[----:B------:R-:W1:Y:S02]  /*17f0*/  SYNCS.PHASECHK.TRANS64.TRYWAIT P1, [R3+URZ], R0 ;  /* 0x00000000030075a7 */ /* 0x000e64000802017f */
[----:B-1----:R-:W-:Y:S05]  /*1800*/  @!P1 BRA `(.L_x_21) ;  /* 0x00000068003c9947 */ /* 0x002fea0003800000 */
.L_x_20:
[----:B------:R-:W-:Y:S05]  /*1810*/  WARPSYNC.ALL ;  /* 0x0000000000007948 */ /* 0x000fea0003800000 */
[----:B------:R-:W-:Y:S01]  /*1820*/  R2UR UR4, R6 ;  /* 0x00000000060472ca */ /* 0x000fe200000e0000 */
[----:B------:R-:W-:Y:S01]  /*1830*/  ULEA UR5, UR41, UR45, 0xa ;  /* 0x0000002d29057291 */ /* 0x000fe2000f8e503f */
[----:B------:R-:W-:Y:S01]  /*1840*/  WARPGROUP.ARRIVE ;  /* 0x00000000000079c5 */ /* 0x000fe20000000000 */
[----:B------:R-:W-:Y:S01]  /*1850*/  UMOV UR9, 0x40000040 ;  /* 0x4000004000097882 */ /* 0x000fe20000000000 */
[----:B------:R-:W-:-:S04]  /*1860*/  UMOV UR11, 0x40000040 ;  /* 0x40000040000b7882 */ /* 0x000fc80000000000 */
[----:B------:R-:W-:-:S05]  /*1870*/  UMOV UR8, UR5 ;  /* 0x0000000500087c82 */ /* 0x000fca0008000000 */
[----:B------:R-:W-:-:S04]  /*1880*/  UIADD3 UR4, UR4, 0x1c180, URZ ;  /* 0x0001c18004047890 */ /* 0x000fc8000fffe03f */
[----:B------:R-:W-:-:S04]  /*1890*/  USHF.R.U32.HI UR4, URZ, 0x4, UR4 ;  /* 0x000000043f047899 */ /* 0x000fc80008011604 */
[----:B------:R-:W-:-:S04]  /*18a0*/  ULOP3.LUT UR4, UR4, 0x3fff, URZ, 0xc0, !UPT ;  /* 0x00003fff04047892 */ /* 0x000fc8000f8ec03f */
[----:B------:R-:W-:-:S04]  /*18b0*/  ULOP3.LUT UR4, UR4, 0x10000, URZ, 0xfc, !UPT ;  /* 0x0001000004047892 */ /* 0x000fc8000f8efc3f */
[----:B------:R-:W-:-:S07]  /*18c0*/  ULEA UR6, UR41, UR4, 0xa ;  /* 0x0000000429067291 */ /* 0x000fce000f8e503f */
[----:B------:R-:W-:Y:S02]  /*18d0*/  UMOV UR10, UR6 ;  /* 0x00000006000a7c82 */ /* 0x000fe40008000000 */
[----:B------:R-:W-:Y:S01]  /*18e0*/  HGMMA.64x128x8.F32.TF32 R24, gdesc[UR8], RZ, !UPT, gsb0 ;  /* 0x05e00000081879f0 */ /* 0x000fe2000c0028ff */
[----:B------:R-:W-:Y:S02]  /*18f0*/  UIADD3 UR8, UR5, 0x2, URZ ;  /* 0x0000000205087890 */ /* 0x000fe4000fffe03f */
[----:B------:R-:W-:Y:S01]  /*1900*/  UIADD3 UR10, UR6, 0x2, URZ ;  /* 0x00000002060a7890 */ /* 0x000fe2000fffe03f */
[----:B------:R-:W-:Y:S01]  /*1910*/  UMOV UR9, 0x40000040 ;  /* 0x4000004000097882 */ /* 0x000fe20000000000 */
[----:B------:R-:W-:Y:S01]  /*1920*/  UMOV UR11, 0x40000040 ;  /* 0x40000040000b7882 */ /* 0x000fe20000000000 */
[----:B------:R-:W-:Y:S02]  /*1930*/  WARPGROUP.DEPBAR.LE gsb0, 0x0 ;  /* 0x00008000000079c5 */ /* 0x000fe40000010000 */
[----:B------:R-:W-:-:S06]  /*1940*/  WARPGROUP.ARRIVE ;  /* 0x00000000000079c5 */ /* 0x000fcc0000000000 */
[----:B------:R-:W-:Y:S01]  /*1950*/  HGMMA.64x128x8.F32.TF32 R24, gdesc[UR8], R24, gsb0 ;  /* 0x05e00000081879f0 */ /* 0x000fe20008002818 */
        /* <DEDUP_REMOVED lines=13> */
[----:B------:R-:W-:Y:S03]  /*1a30*/  HGMMA.64x128x8.F32.TF32 R24, gdesc[UR8], R24, gsb0 ;  /* 0x05e00000081879f0 */ /* 0x000fe60008002818 */
[----:B------:R-:W-:Y:S02]  /*1a40*/  WARPGROUP.DEPBAR.LE gsb0, 0x0 ;  /* 0x00008000000079c5 */ /* 0x000fe40000010000 */
[----:B------:R-:W-:Y:S05]  /*1a50*/  @!P2 BRA `(.L_x_22) ;  /* 0x000000040028a947 */ /* 0x000fea0003800000 */
[----:B------:R-:W-:Y:S01]  /*1a60*/  UIADD3 UR5, UR41, 0x1, URZ ;  /* 0x0000000129057890 */ /* 0x000fe2000fffe03f */
[----:B01----:R-:W-:Y:S02]  /*1a70*/  IMAD.U32 R0, RZ, RZ, UR44 ;  /* 0x0000002cff007e24 */ /* 0x003fe4000f8e00ff */
[----:B------:R-:W-:Y:S01]  /*1a80*/  IMAD.U32 R3, RZ, RZ, UR41 ;  /* 0x00000029ff037e24 */ /* 0x000fe2000f8e00ff */
[----:B------:R-:W-:-:S04]  /*1a90*/  UISETP.NE.AND UP0, UPT, UR5, 0x7, UPT ;  /* 0x000000070500788c */ /* 0x000fc8000bf05270 */
[----:B------:R-:W-:Y:S02]  /*1aa0*/  USEL UR6, URZ, 0x1, UP0 ;  /* 0x000000013f067887 */ /* 0x000fe40008000000 */
[----:B------:R-:W-:Y:S02]  /*1ab0*/  USEL UR5, UR5, URZ, UP0 ;  /* 0x0000003f05057287 */ /* 0x000fe40008000000 */
[----:B------:R-:W-:-:S06]  /*1ac0*/  ULOP3.LUT UR6, UR40, UR6, URZ, 0x3c, !UPT ;  /* 0x0000000628067292 */ /* 0x000fcc000f8e3c3f */
[----:B------:R-:W-:-:S07]  /*1ad0*/  IMAD.U32 R7, RZ, RZ, UR6 ;  /* 0x00000006ff077e24 */ /* 0x000fce000f8e00ff */
.L_x_29:
[----:B------:R-:W-:Y:S05]  /*1ae0*/  @!P0 BRA `(.L_x_23) ;  /* 0x0000000000048947 */ /* 0x000fea0003800000 */
[----:B------:R-:W-:Y:S01]  /*1af0*/  BPT.TRAP 0x1 ;  /* 0x000000040000795c */ /* 0x000fe20000300000 */
.L_x_23:
[----:B------:R-:W0:Y:S01]  /*1b00*/  S2UR UR7, SR_CgaCtaId ;  /* 0x00000000000779c3 */ /* 0x000e220000008800 */
[----:B------:R-:W-:Y:S01]  /*1b10*/  UMOV UR6, 0x400 ;  /* 0x0000040000067882 */ /* 0x000fe20000000000 */
[----:B------:R-:W-:Y:S01]  /*1b20*/  IMAD.U32 R5, RZ, RZ, UR5 ;  /* 0x00000005ff057e24 */ /* 0x000fe2000f8e00ff */
[----:B------:R-:W-:Y:S01]  /*1b30*/  SHF.L.U32 R4, R7, 0x1f, RZ ;  /* 0x0000001f07047819 */ /* 0x000fe200000006ff */
[----:B0-----:R-:W-:-:S06]  /*1b40*/  ULEA UR6, UR7, UR6, 0x18 ;  /* 0x0000000607067291 */ /* 0x001fcc000f8ec03f */
[----:B------:R-:W-:-:S04]  /*1b50*/  IMAD.U32 R6, RZ, RZ, UR6 ;  /* 0x00000006ff067e24 */ /* 0x000fc8000f8e00ff */
[----:B------:R-:W-:-:S04]  /*1b60*/  IMAD R5, R5, 0x8, R6 ;  /* 0x0000000805057824 */ /* 0x000fc800078e0206 */
[----:B------:R0:W1:Y:S01]  /*1b70*/  SYNCS.PHASECHK.TRANS64.TRYWAIT P1, [R5+URZ], R4 ;  /* 0x00000004050075a7 */ /* 0x000062000802017f */
[----:B------:R-:W-:Y:S05]  /*1b80*/  @!P0 BRA `(.L_x_24) ;  /* 0x0000000000048947 */ /* 0x000fea0003800000 */
[----:B------:R-:W-:Y:S01]  /*1b90*/  BPT.TRAP 0x1 ;  /* 0x000000040000795c */ /* 0x000fe20000300000 */
.L_x_24:
[----:B-1----:R-:W-:Y:S05]  /*1ba0*/  @P1 BRA `(.L_x_25) ;  /* 0x0000000000081947 */ /* 0x002fea0003800000 */
[----:B------:R-:W1:Y:S02]  /*1bb0*/  SYNCS.PHASECHK.TRANS64.TRYWAIT P1, [R5+URZ], R4 ;  /* 0x00000004050075a7 */ /* 0x000e64000802017f */
[----:B-1----:R-:W-:Y:S05]  /*1bc0*/  @!P1 BRA `(.L_x_26) ;  /* 0x0000006400609947 */ /* 0x002fea0003800000 */
.L_x_25:
[----:B------:R-:W-:Y:S01]  /*1bd0*/  ULEA UR6, UR5, UR45, 0xa ;  /* 0x0000002d05067291 */ /* 0x000fe2000f8e503f */
[----:B------:R-:W-:Y:S01]  /*1be0*/  WARPGROUP.ARRIVE ;  /* 0x00000000000079c5 */ /* 0x000fe20000000000 */
[----:B------:R-:W-:Y:S01]  /*1bf0*/  ULEA UR7, UR5, UR4, 0xa ;  /* 0x0000000405077291 */ /* 0x000fe2000f8e503f */
[----:B------:R-:W-:Y:S01]  /*1c00*/  UMOV UR9, 0x40000040 ;  /* 0x4000004000097882 */ /* 0x000fe20000000000 */
[----:B------:R-:W-:-:S03]  /*1c10*/  UMOV UR11, 0x40000040 ;  /* 0x40000040000b7882 */ /* 0x000fc60000000000 */
[----:B------:R-:W-:Y:S02]  /*1c20*/  UMOV UR8, UR6 ;  /* 0x0000000600087c82 */ /* 0x000fe40008000000 */
[----:B------:R-:W-:Y:S02]  /*1c30*/  UMOV UR10, UR7 ;  /* 0x00000007000a7c82 */ /* 0x000fe40008000000 */
[----:B------:R-:W-:Y:S01]  /*1c40*/  HGMMA.64x128x8.F32.TF32 R24, gdesc[UR8], R24, gsb0 ;  /* 0x05e00000081879f0 */ /* 0x000fe20008002818 */
[----:B------:R-:W-:Y:S02]  /*1c50*/  UIADD3 UR8, UR6, 0x2, URZ ;  /* 0x0000000206087890 */ /* 0x000fe4000fffe03f */
[----:B------:R-:W-:Y:S01]  /*1c60*/  UIADD3 UR10, UR7, 0x2, URZ ;  /* 0x00000002070a7890 */ /* 0x000fe2000fffe03f */
[----:B------:R-:W-:Y:S01]  /*1c70*/  UMOV UR9, 0x40000040 ;  /* 0x4000004000097882 */ /* 0x000fe20000000000 */
[----:B------:R-:W-:Y:S01]  /*1c80*/  UMOV UR11, 0x40000040 ;  /* 0x40000040000b7882 */ /* 0x000fe20000000000 */
[----:B------:R-:W-:-:S02]  /*1c90*/  WARPGROUP.DEPBAR.LE gsb0, 0x0 ;  /* 0x00008000000079c5 */ /* 0x000fc40000010000 */
        /* <DEDUP_REMOVED lines=18> */
[----:B------:R-:W-:Y:S01]  /*1dc0*/  BPT.TRAP 0x1 ;  /* 0x000000040000795c */ /* 0x000fe20000300000 */
.L_x_27:
[----:B------:R-:W-:-:S13]  /*1dd0*/  ISETP.NE.AND P1, PT, R22, RZ, PT ;  /* 0x000000ff1600720c */ /* 0x000fda0003f25270 */
[----:B01----:R-:W-:-:S04]  /*1de0*/  @P1 IMAD R4, R3, 0x8, R6 ;  /* 0x0000000803041824 */ /* 0x003fc800078e0206 */
[----:B------:R-:W-:-:S05]  /*1df0*/  @P1 VIADD R4, R4, 0x38 ;  /* 0x0000003804041836 */ /* 0x000fca0000000000 */
[----:B------:R-:W-:-:S04]  /*1e00*/  @P1 PRMT R4, R19, 0x654, R4 ;  /* 0x0000065413041816 */ /* 0x000fc80000000004 */
[----:B------:R0:W-:Y:S01]  /*1e10*/  @P1 SYNCS.ARRIVE.TRANS64.RED.A1T0 RZ, [R4+URZ], RZ ;  /* 0x000000ff04ff19a7 */ /* 0x0001e2000810043f */
[----:B------:R-:W-:-:S13]  /*1e20*/  ISETP.GT.U32.AND P1, PT, R18, 0x1, PT ;  /* 0x000000011200780c */ /* 0x000fda0003f24070 */
[----:B0-----:R-:W-:Y:S05]  /*1e30*/  @P1 BRA `(.L_x_28) ;  /* 0x0000000000041947 */ /* 0x001fea0003800000 */
[----:B------:R-:W-:Y:S01]  /*1e40*/  BPT.TRAP 0x1 ;  /* 0x000000040000795c */ /* 0x000fe20000300000 */
.L_x_28:
[----:B------:R-:W-:Y:S01]  /*1e50*/  UIADD3 UR5, UR5, 0x1, URZ ;  /* 0x0000000105057890 */ /* 0x000fe2000fffe03f */
[C---:B------:R-:W-:Y:S01]  /*1e60*/  ISETP.GT.AND P2, PT, R0.reuse, 0x1, PT ;  /* 0x000000010000780c */ /* 0x040fe20003f44270 */
[----:B------:R-:W-:Y:S02]  /*1e70*/  VIADD R3, R3, 0x1 ;  /* 0x0000000103037836 */ /* 0x000fe40000000000 */
[----:B------:R-:W-:Y:S01]  /*1e80*/  UISETP.NE.AND UP0, UPT, UR5, 0x7, UPT ;  /* 0x000000070500788c */ /* 0x000fe2000bf05270 */
[----:B------:R-:W-:Y:S02]  /*1e90*/  VIADD R0, R0, 0xffffffff ;  /* 0xffffffff00007836 */ /* 0x000fe40000000000 */
[C---:B------:R-:W-:Y:S01]  /*1ea0*/  ISETP.NE.AND P1, PT, R3.reuse, 0x7, PT ;  /* 0x000000070300780c */ /* 0x040fe20003f25270 */
[----:B------:R-:W-:Y:S02]  /*1eb0*/  USEL UR6, URZ, 0x1, UP0 ;  /* 0x000000013f067887 */ /* 0x000fe40008000000 */
[----:B------:R-:W-:Y:S01]  /*1ec0*/  USEL UR5, UR5, URZ, UP0 ;  /* 0x0000003f05057287 */ /* 0x000fe20008000000 */
[----:B------:R-:W-:-:S03]  /*1ed0*/  SEL R3, R3, RZ, P1 ;  /* 0x000000ff03037207 */ /* 0x000fc60000800000 */
[----:B------:R-:W-:Y:S01]  /*1ee0*/  LOP3.LUT R7, R7, UR6, RZ, 0x3c, !PT ;  /* 0x0000000607077c12 */ /* 0x000fe2000f8e3cff */
[----:B------:R-:W-:Y:S07]  /*1ef0*/  @P2 BRA `(.L_x_29) ;  /* 0xfffffff800f82947 */ /* 0x000fee000383ffff */
.L_x_22:
[----:B01----:R-:W0:Y:S02]  /*1f00*/  LDC R0, c[0x0][0x28c] ;  /* 0x0000a300ff007b82 */ /* 0x003e240000000800 */
[----:B0-----:R-:W-:-:S13]  /*1f10*/  ISETP.GE.AND P1, PT, R0, 0x1, PT ;  /* 0x000000010000780c */ /* 0x001fda0003f26270 */
[----:B------:R-:W-:Y:S05]  /*1f20*/  @!P1 BRA `(.L_x_30) ;  /* 0x0000000000509947 */ /* 0x000fea0003800000 */
[----:B------:R-:W-:Y:S05]  /*1f30*/  @!P0 BRA `(.L_x_31) ;  /* 0x0000000000048947 */ /* 0x000fea0003800000 */
[----:B------:R-:W-:Y:S01]  /*1f40*/  BPT.TRAP 0x1 ;  /* 0x000000040000795c */ /* 0x000fe20000300000 */
.L_x_31:
[----:B------:R-:W-:Y:S01]  /*1f50*/  ISETP.NE.AND P0, PT, R22, RZ, PT ;  /* 0x000000ff1600720c */ /* 0x000fe20003f05270 */
[----:B------:R-:W-:Y:S01]  /*1f60*/  BSSY B0, `(.L_x_32) ;  /* 0x000000e000007945 */ /* 0x000fe20003800000 */
[----:B------:R-:W-:-:S11]  /*1f70*/  ISETP.GT.U32.AND P1, PT, R18, 0x1, PT ;  /* 0x000000011200780c */ /* 0x000fd60003f24070 */
[----:B------:R-:W-:Y:S05]  /*1f80*/  @!P0 BRA `(.L_x_33) ;  /* 0x00000000002c8947 */ /* 0x000fea0003800000 */
[----:B------:R-:W-:-:S04]  /*1f90*/  UIADD3 UR6, UR44, UR41, URZ ;  /* 0x000000292c067290 */ /* 0x000fc8000fffe03f */
[----:B------:R-:W-:-:S04]  /*1fa0*/  UIMAD.WIDE.U32 UR4, UR6, 0x24924925, URZ ;  /* 0x24924925060478a5 */ /* 0x000fc8000f8e003f */
[----:B------:R-:W-:-:S04]  /*1fb0*/  UIADD3 UR4, UR6, -UR5, URZ ;  /* 0x8000000506047290 */ /* 0x000fc8000fffe03f */
[----:B------:R-:W-:-:S04]  /*1fc0*/  ULEA.HI UR4, UR4, UR5, URZ, 0x1f ;  /* 0x0000000504047291 */ /* 0x000fc8000f8ff83f */
[----:B------:R-:W-:-:S04]  /*1fd0*/  USHF.R.U32.HI UR4, URZ, 0x2, UR4 ;  /* 0x000000023f047899 */ /* 0x000fc80008011604 */
[----:B------:R-:W-:-:S06]  /*1fe0*/  UIMAD UR4, UR4, -0x7, UR6 ;  /* 0xfffffff9040478a4 */ /* 0x000fcc000f8e0206 */
[----:B------:R-:W-:-:S04]  /*1ff0*/  IMAD.U32 R3, RZ, RZ, UR4 ;  /* 0x00000004ff037e24 */ /* 0x000fc8000f8e00ff */
[----:B------:R-:W-:-:S04]  /*2000*/  IMAD R0, R3, 0x8, R6 ;  /* 0x0000000803007824 */ /* 0x000fc800078e0206 */
[----:B------:R-:W-:-:S05]  /*2010*/  VIADD R0, R0, 0x38 ;  /* 0x0000003800007836 */ /* 0x000fca0000000000 */
[----:B------:R-:W-:-:S04]  /*2020*/  PRMT R0, R19, 0x654, R0 ;  /* 0x0000065413007816 */ /* 0x000fc80000000000 */
[----:B------:R0:W-:Y:S03]  /*2030*/  SYNCS.ARRIVE.TRANS64.RED.A1T0 RZ, [R0+URZ], RZ ;  /* 0x000000ff00ff79a7 */ /* 0x0001e6000810043f */
.L_x_33:
[----:B------:R-:W-:Y:S05]  /*2040*/  BSYNC B0 ;  /* 0x0000000000007941 */ /* 0x000fea0003800000 */
.L_x_32:
[----:B------:R-:W-:Y:S05]  /*2050*/  @P1 BRA `(.L_x_30) ;  /* 0x0000000000041947 */ /* 0x000fea0003800000 */
[----:B------:R-:W-:Y:S01]  /*2060*/  BPT.TRAP 0x1 ;  /* 0x000000040000795c */ /* 0x000fe20000300000 */
.L_x_30:
[----:B------:R-:W-:Y:S01]  /*2070*/  UISETP.GE.U32.AND UP1, UPT, UR43, 0x7, UPT ;  /* 0x000000072b00788c */ /* 0x000fe2000bf26070 */
[----:B------:R-:W-:Y:S01]  /*2080*/  IMAD.SHL.U32 R100, R100, 0x80, RZ ;  /* 0x0000008064647824 */ /* 0x000fe200078e00ff */
[----:B------:R-:W-:Y:S01]  /*2090*/  UIADD3 UR41, UR43, UR41, URZ ;  /* 0x000000292b297290 */ /* 0x000fe2000fffe03f */
[----:B------:R-:W-:Y:S01]  /*20a0*/  SHF.R.S32.HI R11, RZ, 0x1f, R101 ;  /* 0x0000001fff0b7819 */ /* 0x000fe20000011465 */
[----:B------:R-:W-:Y:S01]  /*20b0*/  ULDC UR10, c[0x0][0x288] ;  /* 0x0000a200000a7ab9 */ /* 0x000fe20000000800 */
[----:B------:R-:W-:Y:S01]  /*20c0*/  IMAD.SHL.U32 R6, R103, 0x80, RZ ;  /* 0x0000008067067824 */ /* 0x000fe200078e00ff */
[C---:B------:R-:W-:Y:S01]  /*20d0*/  LOP3.LUT R8, R100.reuse, 0x6, R95, 0xf8, !PT ;  /* 0x0000000664087812 */ /* 0x040fe200078ef85f */
[----:B------:R-:W-:Y:S01]  /*20e0*/  UISETP.GT.U32.AND UP0, UPT, UR41, 0x6, UPT ;  /* 0x000000062900788c */ /* 0x000fe2000bf04070 */
[----:B------:R-:W-:Y:S01]  /*20f0*/  ISETP.GE.AND P0, PT, R100, UR10, PT ;  /* 0x0000000a64007c0c */ /* 0x000fe2000bf06270 */
[----:B------:R-:W-:Y:S01]  /*2100*/  ULDC.64 UR6, c[0x0][0x5d0] ;  /* 0x0001740000067ab9 */ /* 0x000fe20000000a00 */
[----:B------:R-:W-:Y:S01]  /*2110*/  ULDC UR11, c[0x0][0x284] ;  /* 0x0000a100000b7ab9 */ /* 0x000fe20000000800 */
[----:B------:R-:W-:Y:S01]  /*2120*/  @UP1 UIMAD.WIDE.U32 UR4, UR41, 0x24924925, URZ ;  /* 0x24924925290418a5 */ /* 0x000fe2000f8e003f */
[----:B------:R-:W-:Y:S01]  /*2130*/  SHF.R.S32.HI R9, RZ, 0x1f, R8 ;  /* 0x0000001fff097819 */ /* 0x000fe20000011408 */
[----:B0-----:R-:W-:Y:S01]  /*2140*/  IMAD R0, R11, UR6, RZ ;  /* 0x000000060b007c24 */ /* 0x001fe2000f8e02ff */
[----:B------:R-:W-:Y:S01]  /*2150*/  UISETP.LT.U32.AND UP0, UPT, UR43, 0x7, UP0 ;  /* 0x000000072b00788c */ /* 0x000fe20008701070 */
[----:B------:R-:W-:Y:S01]  /*2160*/  ISETP.GE.OR P0, PT, R6, UR11, P0 ;  /* 0x0000000b06007c0c */ /* 0x000fe20008706670 */
[----:B------:R-:W-:Y:S01]  /*2170*/  @UP1 UIADD3 UR4, UR41, -UR5, URZ ;  /* 0x8000000529041290 */ /* 0x000fe2000fffe03f */
[C---:B------:R-:W-:Y:S01]  /*2180*/  IMAD R3, R101.reuse, UR7, R0 ;  /* 0x0000000765037c24 */ /* 0x040fe2000f8e0200 */
[----:B------:R-:W-:Y:S01]  /*2190*/  ULDC.64 UR8, c[0x0][0x5c8] ;  /* 0x0001720000087ab9 */ /* 0x000fe20000000a00 */
[----:B------:R-:W-:Y:S01]  /*21a0*/  IMAD.WIDE.U32 R4, R101, UR6, R8 ;  /* 0x0000000665047c25 */ /* 0x000fe2000f8e0008 */
[----:B------:R-:W-:-:S02]  /*21b0*/  USEL UR6, URZ, 0x1, !UP0 ;  /* 0x000000013f067887 */ /* 0x000fc4000c000000 */
[----:B------:R-:W-:Y:S01]  /*21c0*/  @UP1 ULEA.HI UR4, UR4, UR5, URZ, 0x1f ;  /* 0x0000000504041291 */ /* 0x000fe2000f8ff83f */
[----:B------:R-:W-:Y:S01]  /*21d0*/  IMAD.WIDE R104, R103, 0x80, R88 ;  /* 0x0000008067687825 */ /* 0x000fe200078e0258 */
[----:B------:R-:W-:Y:S02]  /*21e0*/  ULOP3.LUT UR40, UR40, UR6, URZ, 0x3c, !UPT ;  /* 0x0000000628287292 */ /* 0x000fe4000f8e3c3f */
[----:B------:R-:W-:Y:S01]  /*21f0*/  @UP1 USHF.R.U32.HI UR4, URZ, 0x2, UR4 ;  /* 0x000000023f041899 */ /* 0x000fe20008011604 */
[----:B------:R-:W-:Y:S02]  /*2200*/  IMAD.IADD R5, R5, 0x1, R3 ;  /* 0x0000000105057824 */ /* 0x000fe400078e0203 */
[----:B------:R-:W-:Y:S01]  /*2210*/  IMAD R3, R105, UR8, RZ ;  /* 0x0000000869037c24 */ /* 0x000fe2000f8e02ff */
[----:B------:R-:W-:Y:S01]  /*2220*/  @UP1 ULOP3.LUT UR40, UR40, 0x1, UR4, 0x78, !UPT ;  /* 0x0000000128281892 */ /* 0x000fe2000f8e7804 */
[----:B------:R-:W-:-:S04]  /*2230*/  IMAD.WIDE.U32 R106, R104, UR8, R4 ;  /* 0x00000008686a7c25 */ /* 0x000fc8000f8e0004 */
[----:B------:R-:W-:Y:S02]  /*2240*/  IMAD R7, R104, UR9, R3 ;  /* 0x0000000968077c24 */ /* 0x000fe4000f8e0203 */
[----:B------:R-:W-:Y:S01]  /*2250*/  IMAD.MOV.U32 R0, RZ, RZ, -0x1 ;  /* 0xffffffffff007424 */ /* 0x000fe200078e00ff */
[----:B------:R-:W-:Y:S06]  /*2260*/  @P0 BRA `(.L_x_34) ;  /* 0x0000004000100947 */ /* 0x000fec0003800000 */
[----:B-----5:R-:W-:Y:S01]  /*2270*/  FSETP.NEU.AND P1, PT, R90, RZ, PT ;  /* 0x000000ff5a00720b */ /* 0x020fe20003f2d000 */
[----:B------:R-:W-:Y:S01]  /*2280*/  IMAD.IADD R4, R94, 0x1, -R100 ;  /* 0x000000015e047824 */ /* 0x000fe200078e0a64 */
[----:B------:R-:W-:Y:S01]  /*2290*/  BSSY B0, `(.L_x_34) ;  /* 0x0000401000007945 */ /* 0x000fe20003800000 */
[----:B------:R-:W-:Y:S02]  /*22a0*/  IMAD.IADD R3, R99, 0x1, -R6 ;  /* 0x0000000163037824 */ /* 0x000fe400078e0a06 */
[----:B------:R-:W-:Y:S01]  /*22b0*/  IMAD.IADD R117, R107, 0x1, R7 ;  /* 0x000000016b757824 */ /* 0x000fe200078e0207 */
[----:B------:R-:W-:-:S04]  /*22c0*/  ISETP.GT.AND P0, PT, R4, RZ, PT ;  /* 0x000000ff0400720c */ /* 0x000fc80003f04270 */
[----:B------:R-:W-:-:S03]  /*22d0*/  ISETP.GT.AND P2, PT, R3, RZ, P0 ;  /* 0x000000ff0300720c */ /* 0x000fc60000744270 */
[----:B------:R-:W-:Y:S10]  /*22e0*/  @!P1 BRA `(.L_x_35) ;  /* 0x0000002c001c9947 */ /* 0x000ff40003800000 */
[----:B------:R-:W0:Y:S01]  /*22f0*/  LDC.64 R110, c[0x0][0x5b8] ;  /* 0x00016e00ff6e7b82 */ /* 0x000e220000000a00 */
[----:B------:R-:W-:-:S07]  /*2300*/  ULDC.64 UR4, c[0x0][0x5c0] ;  /* 0x0001700000047ab9 */ /* 0x000fce0000000a00 */
[----:B------:R-:W1:Y:S08]  /*2310*/  LDC.64 R112, c[0x0][0x5b0] ;  /* 0x00016c00ff707b82 */ /* 0x000e700000000a00 */
[----:B------:R-:W2:Y:S01]  /*2320*/  LDC.64 R114, c[0x0][0x5a8] ;  /* 0x00016a00ff727b82 */ /* 0x000ea20000000a00 */
[-C--:B0-----:R-:W-:Y:S02]  /*2330*/  IMAD R6, R11, R110.reuse, RZ ;  /* 0x0000006e0b067224 */ /* 0x081fe400078e02ff */
[----:B------:R-:W-:-:S04]  /*2340*/  IMAD.WIDE.U32 R108, R101, R110, R8 ;  /* 0x0000006e656c7225 */ /* 0x000fc800078e0008 */
[----:B------:R-:W-:Y:S02]  /*2350*/  IMAD R103, R101, R111, R6 ;  /* 0x0000006f65677224 */ /* 0x000fe400078e0206 */
[-C--:B-1----:R-:W-:Y:S02]  /*2360*/  IMAD R5, R105, R112.reuse, RZ ;  /* 0x0000007069057224 */ /* 0x082fe400078e02ff */
[----:B------:R-:W-:Y:S02]  /*2370*/  IMAD.IADD R13, R109, 0x1, R103 ;  /* 0x000000016d0d7824 */ /* 0x000fe400078e0267 */
[----:B------:R-:W-:Y:S02]  /*2380*/  IMAD.MOV.U32 R12, RZ, RZ, R108 ;  /* 0x000000ffff0c7224 */ /* 0x000fe400078e006c */
[C---:B------:R-:W-:Y:S02]  /*2390*/  IMAD R105, R104.reuse, R113, R5 ;  /* 0x0000007168697224 */ /* 0x040fe400078e0205 */
[----:B------:R-:W-:-:S04]  /*23a0*/  IMAD.WIDE.U32 R6, R104, R112, R12 ;  /* 0x0000007068067225 */ /* 0x000fc800078e000c */
[----:B------:R-:W-:Y:S01]  /*23b0*/  IMAD.IADD R5, R7, 0x1, R105 ;  /* 0x0000000107057824 */ /* 0x000fe200078e0269 */
[----:B--2---:R-:W-:-:S04]  /*23c0*/  LEA R14, P1, R6, R114, 0x2 ;  /* 0x00000072060e7211 */ /* 0x004fc800078210ff */
[----:B------:R-:W-:-:S05]  /*23d0*/  LEA.HI.X R15, R6, R115, R5, 0x2, P1 ;  /* 0x00000073060f7211 */ /* 0x000fca00008f1405 */
[----:B------:R0:W2:Y:S01]  /*23e0*/  @P2 LDG.E.LTC128B R5, desc[UR38][R14.64] ;  /* 0x000000260e052981 */ /* 0x0000a2000c1e1920 */
[----:B------:R-:W-:Y:S01]  /*23f0*/  LEA R10, P3, R106, UR4, 0x2 ;  /* 0x000000046a0a7c11 */ /* 0x000fe2000f8610ff */
[----:B------:R-:W-:Y:S01]  /*2400*/  IMAD.WIDE.U32 R6, R104, R112, R8 ;  /* 0x0000007068067225 */ /* 0x000fe200078e0008 */
[----:B------:R-:W-:Y:S01]  /*2410*/  ISETP.GT.AND P1, PT, R4, 0x1, PT ;  /* 0x000000010400780c */ /* 0x000fe20003f24270 */
[----:B------:R-:W-:Y:S02]  /*2420*/  BSSY B1, `(.L_x_36) ;  /* 0x0000012000017945 */ /* 0x000fe40003800000 */
[----:B------:R-:W-:Y:S02]  /*2430*/  IMAD.IADD R7, R105, 0x1, R7 ;  /* 0x0000000169077824 */ /* 0x000fe400078e0207 */
[----:B------:R-:W-:Y:S01]  /*2440*/  IMAD.WIDE.U32 R20, R101, R110, R6 ;  /* 0x0000006e65147225 */ /* 0x000fe200078e0006 */
[----:B0-----:R-:W-:-:S03]  /*2450*/  SHF.L.U64.HI R15, R112, 0x3, R113 ;  /* 0x00000003700f7819 */ /* 0x001fc60000010271 */
[----:B------:R-:W-:Y:S01]  /*2460*/  IMAD.IADD R7, R103, 0x1, R21 ;  /* 0x0000000167077824 */ /* 0x000fe200078e0215 */
[----:B------:R-:W-:Y:S01]  /*2470*/  LEA R6, P4, R20, R114, 0x2 ;  /* 0x0000007214067211 */ /* 0x000fe200078810ff */
[----:B------:R-:W-:-:S03]  /*2480*/  IMAD.SHL.U32 R14, R112, 0x8, RZ ;  /* 0x00000008700e7824 */ /* 0x000fc600078e00ff */
[----:B------:R-:W-:Y:S01]  /*2490*/  LEA.HI.X R7, R20, R115, R7, 0x2, P4 ;  /* 0x0000007314077211 */ /* 0x000fe200020f1407 */
[----:B------:R-:W-:Y:S01]  /*24a0*/  IMAD.WIDE.U32 R20, R104, R112, R14 ;  /* 0x0000007068147225 */ /* 0x000fe200078e000e */
[----:B--2---:R-:W-:-:S05]  /*24b0*/  LOP3.LUT R11, R5, 0xffffe000, RZ, 0xc0, !PT ;  /* 0xffffe000050b7812 */ /* 0x004fca00078ec0ff */
[----:B------:R-:W-:-:S04]  /*24c0*/  FMUL R11, R11, R90 ;  /* 0x0000005a0b0b7220 */ /* 0x000fc80000400000 */
[----:B------:R-:W-:Y:S01]  /*24d0*/  FFMA R107, R24, R23, R11 ;  /* 0x00000017186b7223 */ /* 0x000fe2000000000b */
[----:B------:R-:W-:Y:S02]  /*24e0*/  LEA.HI.X R11, R106, UR5, R117, 0x2, P3 ;  /* 0x000000056a0b7c11 */ /* 0x000fe400098f1475 */
[----:B------:R-:W-:Y:S02]  /*24f0*/  ISETP.GT.AND P3, PT, R3, RZ, P1 ;  /* 0x000000ff0300720c */ /* 0x000fe40000f64270 */
[----:B------:R-:W-:-:S05]  /*2500*/  F2FP.TF32.F32.PACK_B R107, R107 ;  /* 0x0000006bff6b723e */ /* 0x000fca00024050ff */
[----:B------:R0:W-:Y:S06]  /*2510*/  @P2 STG.E desc[UR38][R10.64], R107 ;  /* 0x0000006b0a002986 */ /* 0x0001ec000c101926 */
[----:B------:R-:W-:Y:S05]  /*2520*/  @!P3 BRA `(.L_x_37) ;  /* 0x000000000004b947 */ /* 0x000fea0003800000 */
[----:B------:R1:W5:Y:S02]  /*2530*/  LDG.E.LTC128B R5, desc[UR38][R6.64+0x4] ;  /* 0x0000042606057981 */ /* 0x000364000c1e1920 */
.L_x_37:
[----:B------:R-:W-:Y:S05]  /*2540*/  BSYNC B1 ;  /* 0x0000000000017941 */ /* 0x000fea0003800000 */
.L_x_36:
[----:B-----5:R-:W-:Y:S01]  /*2550*/  LOP3.LUT R15, R5, 0xffffe000, RZ, 0xc0, !PT ;  /* 0xffffe000050f7812 */ /* 0x020fe200078ec0ff */
[----:B------:R-:W-:Y:S01]  /*2560*/  IMAD.IADD R105, R105, 0x1, R21 ;  /* 0x0000000169697824 */ /* 0x000fe200078e0215 */
[----:B------:R-:W-:Y:S01]  /*2570*/  IADD3 R108, P2, R108, R20, RZ ;  /* 0x000000146c6c7210 */ /* 0x000fe20007f5e0ff */
[----:B------:R-:W-:Y:S01]  /*2580*/  IMAD.MOV.U32 R24, RZ, RZ, R5 ;  /* 0x000000ffff187224 */ /* 0x000fe200078e0005 */
[----:B------:R-:W-:Y:S01]  /*2590*/  ISETP.GT.AND P0, PT, R3, 0x8, P0 ;  /* 0x000000080300780c */ /* 0x000fe20000704270 */
[----:B------:R-:W-:Y:S02]  /*25a0*/  FMUL R12, R15, R90 ;  /* 0x0000005a0f0c7220 */ /* 0x000fe40000400000 */
[----:B------:R-:W-:Y:S01]  /*25b0*/  IMAD.X R13, R105, 0x1, R13, P2 ;  /* 0x00000001690d7824 */ /* 0x000fe200010e060d */
[----:B------:R-:W-:Y:S01]  /*25c0*/  LEA R14, P2, R108, R114, 0x2 ;  /* 0x000000726c0e7211 */ /* 0x000fe200078410ff */
[----:B------:R-:W-:-:S03]  /*25d0*/  FFMA R25, R25, R23, R12 ;  /* 0x0000001719197223 */ /* 0x000fc6000000000c */
[----:B------:R-:W-:Y:S02]  /*25e0*/  LEA.HI.X R15, R108, R115, R13, 0x2, P2 ;  /* 0x000000736c0f7211 */ /* 0x000fe400010f140d */
[----:B------:R-:W-:-:S05]  /*25f0*/  F2FP.TF32.F32.PACK_B R25, R25 ;  /* 0x00000019ff19723e */ /* 0x000fca00024050ff */
[----:B------:R2:W-:Y:S04]  /*2600*/  @P3 STG.E desc[UR38][R10.64+0x4], R25 ;  /* 0x000004190a003986 */ /* 0x0005e8000c101926 */
[----:B------:R-:W3:Y:S01]  /*2610*/  @P0 LDG.E.LTC128B R24, desc[UR38][R14.64] ;  /* 0x000000260e180981 */ /* 0x000ee2000c1e1920 */
[----:B------:R-:W-:Y:S01]  /*2620*/  IADD3 R20, P2, R8, R20, RZ ;  /* 0x0000001408147210 */ /* 0x000fe20007f5e0ff */
[----:B------:R-:W-:Y:S01]  /*2630*/  BSSY B1, `(.L_x_38) ;  /* 0x0000011000017945 */ /* 0x000fe20003800000 */
[----:B------:R-:W-:-:S03]  /*2640*/  ISETP.GT.AND P1, PT, R3, 0x8, P1 ;  /* 0x000000080300780c */ /* 0x000fc60000f24270 */
[----:B------:R-:W-:Y:S01]  /*2650*/  IMAD.X R21, R9, 0x1, R105, P2 ;  /* 0x0000000109157824 */ /* 0x000fe200010e0669 */
[C---:B------:R-:W-:Y:S02]  /*2660*/  SHF.L.U64.HI R9, R91.reuse, 0x2, R92 ;  /* 0x000000025b097819 */ /* 0x040fe4000001025c */
[----:B------:R-:W-:Y:S01]  /*2670*/  LEA R12, P2, R91, R10, 0x2 ;  /* 0x0000000a5b0c7211 */ /* 0x000fe200078410ff */
[----:B------:R-:W-:-:S04]  /*2680*/  IMAD.WIDE.U32 R20, R101, R110, R20 ;  /* 0x0000006e65147225 */ /* 0x000fc800078e0014 */
[----:B------:R-:W-:Y:S01]  /*2690*/  IMAD.X R13, R9, 0x1, R11, P2 ;  /* 0x00000001090d7824 */ /* 0x000fe200010e060b */
[----:B------:R-:W-:Y:S02]  /*26a0*/  LEA R8, P3, R20, R114, 0x2 ;  /* 0x0000007214087211 */ /* 0x000fe400078610ff */
[----:B---3--:R-:W-:-:S05]  /*26b0*/  LOP3.LUT R5, R24, 0xffffe000, RZ, 0xc0, !PT ;  /* 0xffffe00018057812 */ /* 0x008fca00078ec0ff */
[----:B------:R-:W-:-:S04]  /*26c0*/  FMUL R5, R5, R90 ;  /* 0x0000005a05057220 */ /* 0x000fc80000400000 */
[----:B------:R-:W-:Y:S01]  /*26d0*/  FFMA R101, R26, R23, R5 ;  /* 0x000000171a657223 */ /* 0x000fe20000000005 */
[----:B------:R-:W-:-:S04]  /*26e0*/  IMAD.IADD R5, R103, 0x1, R21 ;  /* 0x0000000167057824 */ /* 0x000fc800078e0215 */
[----:B------:R-:W-:Y:S02]  /*26f0*/  F2FP.TF32.F32.PACK_B R101, R101 ;  /* 0x00000065ff65723e */ /* 0x000fe400024050ff */
[----:B------:R-:W-:-:S03]  /*2700*/  LEA.HI.X R9, R20, R115, R5, 0x2, P3 ;  /* 0x0000007314097211 */ /* 0x000fc600018f1405 */
[----:B------:R2:W-:Y:S01]  /*2710*/  @P0 STG.E desc[UR38][R12.64], R101 ;  /* 0x000000650c000986 */ /* 0x0005e2000c101926 */
[----:B------:R-:W-:Y:S05]  /*2720*/  @!P1 BRA `(.L_x_39) ;  /* 0x0000000000049947 */ /* 0x000fea0003800000 */
[----:B------:R3:W5:Y:S02]  /*2730*/  LDG.E.LTC128B R24, desc[UR38][R8.64+0x4] ;  /* 0x0000042608187981 */ /* 0x000764000c1e1920 */
.L_x_39:
[----:B------:R-:W-:Y:S05]  /*2740*/  BSYNC B1 ;  /* 0x0000000000017941 */ /* 0x000fea0003800000 */
.L_x_38:
[----:B-----5:R-:W-:Y:S01]  /*2750*/  LOP3.LUT R5, R24, 0xffffe000, RZ, 0xc0, !PT ;  /* 0xffffe00018057812 */ /* 0x020fe200078ec0ff */
[----:B------:R-:W-:Y:S01]  /*2760*/  BSSY B1, `(.L_x_40) ;  /* 0x0000009000017945 */ /* 0x000fe20003800000 */
[----:B------:R-:W-:-:S03]  /*2770*/  ISETP.GT.AND P0, PT, R4, 0x8, PT ;  /* 0x000000080400780c */ /* 0x000fc60003f04270 */
[----:B------:R-:W-:Y:S01]  /*2780*/  FMUL R14, R5, R90 ;  /* 0x0000005a050e7220 */ /* 0x000fe20000400000 */
[----:B------:R-:W-:-:S03]  /*2790*/  ISETP.GT.AND P2, PT, R3, RZ, P0 ;  /* 0x000000ff0300720c */ /* 0x000fc60000744270 */
[----:B------:R-:W-:-:S05]  /*27a0*/  FFMA R27, R27, R23, R14 ;  /* 0x000000171b1b7223 */ /* 0x000fca000000000e */
[----:B------:R-:W-:-:S05]  /*27b0*/  F2FP.TF32.F32.PACK_B R27, R27 ;  /* 0x0000001bff1b723e */ /* 0x000fca00024050ff */
[----:B------:R4:W-:Y:S01]  /*27c0*/  @P1 STG.E desc[UR38][R12.64+0x4], R27 ;  /* 0x0000041b0c001986 */ /* 0x0009e2000c101926 */
[----:B------:R-:W-:Y:S05]  /*27d0*/  @!P2 BRA `(.L_x_41) ;  /* 0x000000000004a947 */ /* 0x000fea0003800000 */
[----:B------:R0:W5:Y:S02]  /*27e0*/  LDG.E.LTC128B R24, desc[UR38][R6.64+0x20] ;  /* 0x0000202606187981 */ /* 0x000164000c1e1920 */
.L_x_41:
[----:B------:R-:W-:Y:S05]  /*27f0*/  BSYNC B1 ;  /* 0x0000000000017941 */ /* 0x000fea0003800000 */
.L_x_40:
        /* <DEDUP_REMOVED lines=10> */
.L_x_43:
[----:B------:R-:W-:Y:S05]  /*28a0*/  BSYNC B1 ;  /* 0x0000000000017941 */ /* 0x000fea0003800000 */
.L_x_42:
[----:B0----5:R-:W-:Y:S01]  /*28b0*/  LOP3.LUT R5, R24, 0xffffe000, RZ, 0xc0, !PT ;  /* 0xffffe00018057812 */ /* 0x021fe200078ec0ff */
[----:B------:R-:W-:Y:S01]  /*28c0*/  BSSY B1, `(.L_x_44) ;  /* 0x0000008000017945 */ /* 0x000fe20003800000 */
[----:B------:R-:W-:-:S03]  /*28d0*/  ISETP.GT.AND P0, PT, R3, 0x8, P0 ;  /* 0x000000080300780c */ /* 0x000fc60000704270 */
[----:B------:R-:W-:-:S04]  /*28e0*/  FMUL R14, R5, R90 ;  /* 0x0000005a050e7220 */ /* 0x000fc80000400000 */
[----:B------:R-:W-:-:S05]  /*28f0*/  FFMA R29, R29, R23, R14 ;  /* 0x000000171d1d7223 */ /* 0x000fca000000000e */
[----:B------:R-:W-:-:S05]  /*2900*/  F2FP.TF32.F32.PACK_B R29, R29 ;  /* 0x0000001dff1d723e */ /* 0x000fca00024050ff */
[----:B------:R0:W-:Y:S01]  /*2910*/  @P3 STG.E desc[UR38][R10.64+0x24], R29 ;  /* 0x0000241d0a003986 */ /* 0x0001e2000c101926 */
[----:B------:R-:W-:Y:S05]  /*2920*/  @!P0 BRA `(.L_x_45) ;  /* 0x0000000000048947 */ /* 0x000fea0003800000 */
[----:B------:R0:W5:Y:S02]  /*2930*/  LDG.E.LTC128B R24, desc[UR38][R8.64+0x20] ;  /* 0x0000202608187981 */ /* 0x000164000c1e1920 */
.L_x_45:
[----:B------:R-:W-:Y:S05]  /*2940*/  BSYNC B1 ;  /* 0x0000000000017941 */ /* 0x000fea0003800000 */
.L_x_44:
[----:B-----5:R-:W-:Y:S01]  /*2950*/  LOP3.LUT R5, R24, 0xffffe000, RZ, 0xc0, !PT ;  /* 0xffffe00018057812 */ /* 0x020fe200078ec0ff */
        /* <DEDUP_REMOVED lines=8> */
.L_x_47:
[----:B------:R-:W-:Y:S05]  /*29e0*/  BSYNC B1 ;  /* 0x0000000000017941 */ /* 0x000fea0003800000 */
.L_x_46:
[----:B0----5:R-:W-:Y:S01]  /*29f0*/  LOP3.LUT R5, R24, 0xffffe000, RZ, 0xc0, !PT ;  /* 0xffffe00018057812 */ /* 0x021fe200078ec0ff */
        /* <DEDUP_REMOVED lines=9> */
.L_x_49:
[----:B------:R-:W-:Y:S05]  /*2a90*/  BSYNC B1 ;  /* 0x0000000000017941 */ /* 0x000fea0003800000 */
.L_x_48:
        /* <DEDUP_REMOVED lines=10> */
.L_x_51:
[----:B------:R-:W-:Y:S05]  /*2b40*/  BSYNC B1 ;  /* 0x0000000000017941 */ /* 0x000fea0003800000 */
.L_x_50:
        /* <DEDUP_REMOVED lines=9> */
.L_x_53:
[----:B------:R-:W-:Y:S05]  /*2be0*/  BSYNC B1 ;  /* 0x0000000000017941 */ /* 0x000fea0003800000 */
.L_x_52:
        /* <DEDUP_REMOVED lines=9> */
.L_x_55:
[----:B------:R-:W-:Y:S05]  /*2c80*/  BSYNC B1 ;  /* 0x0000000000017941 */ /* 0x000fea0003800000 */
.L_x_54:
        /* <DEDUP_REMOVED lines=10> */
.L_x_57:
[----:B------:R-:W-:Y:S05]  /*2d30*/  BSYNC B1 ;  /* 0x0000000000017941 */ /* 0x000fea0003800000 */
.L_x_56:
        /* <DEDUP_REMOVED lines=10> */
.L_x_59:
[----:B------:R-:W-:Y:S05]  /*2de0*/  BSYNC B1 ;  /* 0x0000000000017941 */ /* 0x000fea0003800000 */
.L_x_58:
        /* <DEDUP_REMOVED lines=9> */
.L_x_61:
[----:B------:R-:W-:Y:S05]  /*2e80*/  BSYNC B1 ;  /* 0x0000000000017941 */ /* 0x000fea0003800000 */
.L_x_60:
        /* <DEDUP_REMOVED lines=9> */
.L_x_63:
[----:B------:R-:W-:Y:S05]  /*2f20*/  BSYNC B1 ;  /* 0x0000000000017941 */ /* 0x000fea0003800000 */
.L_x_62:
        /* <DEDUP_REMOVED lines=10> */
.L_x_65:
[----:B------:R-:W-:Y:S05]  /*2fd0*/  BSYNC B1 ;  /* 0x0000000000017941 */ /* 0x000fea0003800000 */
.L_x_64:
        /* <DEDUP_REMOVED lines=10> */
.L_x_67:
[----:B------:R-:W-:Y:S05]  /*3080*/  BSYNC B1 ;  /* 0x0000000000017941 */ /* 0x000fea0003800000 */
.L_x_66:
        /* <DEDUP_REMOVED lines=9> */
.L_x_69:
[----:B------:R-:W-:Y:S05]  /*3120*/  BSYNC B1 ;  /* 0x0000000000017941 */ /* 0x000fea0003800000 */
.L_x_68:
        /* <DEDUP_REMOVED lines=9> */
.L_x_71:
[----:B------:R-:W-:Y:S05]  /*31c0*/  BSYNC B1 ;  /* 0x0000000000017941 */ /* 0x000fea0003800000 */
.L_x_70:
        /* <DEDUP_REMOVED lines=10> */
.L_x_73:
[----:B------:R-:W-:Y:S05]  /*3270*/  BSYNC B1 ;  /* 0x0000000000017941 */ /* 0x000fea0003800000 */
.L_x_72:
        /* <DEDUP_REMOVED lines=10> */
.L_x_75:
[----:B------:R-:W-:Y:S05]  /*3320*/  BSYNC B1 ;  /* 0x0000000000017941 */ /* 0x000fea0003800000 */
.L_x_74:
        /* <DEDUP_REMOVED lines=9> */
.L_x_77:
[----:B------:R-:W-:Y:S05]  /*33c0*/  BSYNC B1 ;  /* 0x0000000000017941 */ /* 0x000fea0003800000 */
.L_x_76:
        /* <DEDUP_REMOVED lines=9> */
.L_x_79:
[----:B------:R-:W-:Y:S05]  /*3460*/  BSYNC B1 ;  /* 0x0000000000017941 */ /* 0x000fea0003800000 */
.L_x_78:
        /* <DEDUP_REMOVED lines=10> */
.L_x_81:
[----:B------:R-:W-:Y:S05]  /*3510*/  BSYNC B1 ;  /* 0x0000000000017941 */ /* 0x000fea0003800000 */
.L_x_80:
        /* <DEDUP_REMOVED lines=10> */
.L_x_83:
[----:B------:R-:W-:Y:S05]  /*35c0*/  BSYNC B1 ;  /* 0x0000000000017941 */ /* 0x000fea0003800000 */
.L_x_82:
        /* <DEDUP_REMOVED lines=9> */
.L_x_85:
[----:B------:R-:W-:Y:S05]  /*3660*/  BSYNC B1 ;  /* 0x0000000000017941 */ /* 0x000fea0003800000 */
.L_x_84:
        /* <DEDUP_REMOVED lines=9> */
.L_x_87:
[----:B------:R-:W-:Y:S05]  /*3700*/  BSYNC B1 ;  /* 0x0000000000017941 */ /* 0x000fea0003800000 */
.L_x_86:
        /* <DEDUP_REMOVED lines=10> */
.L_x_89:
[----:B------:R-:W-:Y:S05]  /*37b0*/  BSYNC B1 ;  /* 0x0000000000017941 */ /* 0x000fea0003800000 */
.L_x_88:
        /* <DEDUP_REMOVED lines=10> */
.L_x_91:
[----:B------:R-:W-:Y:S05]  /*3860*/  BSYNC B1 ;  /* 0x0000000000017941 */ /* 0x000fea0003800000 */
.L_x_90:
        /* <DEDUP_REMOVED lines=9> */
.L_x_93:
[----:B------:R-:W-:Y:S05]  /*3900*/  BSYNC B1 ;  /* 0x0000000000017941 */ /* 0x000fea0003800000 */
.L_x_92:
        /* <DEDUP_REMOVED lines=9> */
.L_x_95:
[----:B------:R-:W-:Y:S05]  /*39a0*/  BSYNC B1 ;  /* 0x0000000000017941 */ /* 0x000fea0003800000 */
.L_x_94:
        /* <DEDUP_REMOVED lines=10> */
.L_x_97:
[----:B------:R-:W-:Y:S05]  /*3a50*/  BSYNC B1 ;  /* 0x0000000000017941 */ /* 0x000fea0003800000 */
.L_x_96:
        /* <DEDUP_REMOVED lines=10> */
.L_x_99:
[----:B------:R-:W-:Y:S05]  /*3b00*/  BSYNC B1 ;  /* 0x0000000000017941 */ /* 0x000fea0003800000 */
.L_x_98:
        /* <DEDUP_REMOVED lines=9> */
.L_x_101:
[----:B------:R-:W-:Y:S05]  /*3ba0*/  BSYNC B1 ;  /* 0x0000000000017941 */ /* 0x000fea0003800000 */
.L_x_100:
        /* <DEDUP_REMOVED lines=9> */
.L_x_103:
[----:B------:R-:W-:Y:S05]  /*3c40*/  BSYNC B1 ;  /* 0x0000000000017941 */ /* 0x000fea0003800000 */
.L_x_102:
        /* <DEDUP_REMOVED lines=10> */
.L_x_105:
[----:B------:R-:W-:Y:S05]  /*3cf0*/  BSYNC B1 ;  /* 0x0000000000017941 */ /* 0x000fea0003800000 */
.L_x_104:
        /* <DEDUP_REMOVED lines=10> */
.L_x_107:
[----:B------:R-:W-:Y:S05]  /*3da0*/  BSYNC B1 ;  /* 0x0000000000017941 */ /* 0x000fea0003800000 */
.L_x_106:
        /* <DEDUP_REMOVED lines=9> */
.L_x_109:
[----:B------:R-:W-:Y:S05]  /*3e40*/  BSYNC B1 ;  /* 0x0000000000017941 */ /* 0x000fea0003800000 */
.L_x_108:
        /* <DEDUP_REMOVED lines=9> */
.L_x_111:
[----:B------:R-:W-:Y:S05]  /*3ee0*/  BSYNC B1 ;  /* 0x0000000000017941 */ /* 0x000fea0003800000 */
.L_x_110:
        /* <DEDUP_REMOVED lines=10> */
.L_x_113:
[----:B------:R-:W-:Y:S05]  /*3f90*/  BSYNC B1 ;  /* 0x0000000000017941 */ /* 0x000fea0003800000 */
.L_x_112:
        /* <DEDUP_REMOVED lines=10> */
.L_x_115:
[----:B------:R-:W-:Y:S05]  /*4040*/  BSYNC B1 ;  /* 0x0000000000017941 */ /* 0x000fea0003800000 */
.L_x_114:
        /* <DEDUP_REMOVED lines=9> */
.L_x_117:
[----:B------:R-:W-:Y:S05]  /*40e0*/  BSYNC B1 ;  /* 0x0000000000017941 */ /* 0x000fea0003800000 */
.L_x_116:
        /* <DEDUP_REMOVED lines=9> */
.L_x_119:
[----:B------:R-:W-:Y:S05]  /*4180*/  BSYNC B1 ;  /* 0x0000000000017941 */ /* 0x000fea0003800000 */
.L_x_118:
        /* <DEDUP_REMOVED lines=10> */
.L_x_121:
[----:B------:R-:W-:Y:S05]  /*4230*/  BSYNC B1 ;  /* 0x0000000000017941 */ /* 0x000fea0003800000 */
.L_x_120:
        /* <DEDUP_REMOVED lines=10> */
.L_x_123:
[----:B------:R-:W-:Y:S05]  /*42e0*/  BSYNC B1 ;  /* 0x0000000000017941 */ /* 0x000fea0003800000 */
.L_x_122:
        /* <DEDUP_REMOVED lines=9> */
.L_x_125:
[----:B------:R-:W-:Y:S05]  /*4380*/  BSYNC B1 ;  /* 0x0000000000017941 */ /* 0x000fea0003800000 */
.L_x_124:
        /* <DEDUP_REMOVED lines=9> */
.L_x_127:
[----:B------:R-:W-:Y:S05]  /*4420*/  BSYNC B1 ;  /* 0x0000000000017941 */ /* 0x000fea0003800000 */
.L_x_126:
        /* <DEDUP_REMOVED lines=10> */
.L_x_129:
[----:B------:R-:W-:Y:S05]  /*44d0*/  BSYNC B1 ;  /* 0x0000000000017941 */ /* 0x000fea0003800000 */
.L_x_128:
        /* <DEDUP_REMOVED lines=10> */
.L_x_131:
[----:B------:R-:W-:Y:S05]  /*4580*/  BSYNC B1 ;  /* 0x0000000000017941 */ /* 0x000fea0003800000 */
.L_x_130:
        /* <DEDUP_REMOVED lines=9> */
.L_x_133:
[----:B------:R-:W-:Y:S05]  /*4620*/  BSYNC B1 ;  /* 0x0000000000017941 */ /* 0x000fea0003800000 */
.L_x_132:
        /* <DEDUP_REMOVED lines=9> */
.L_x_135:
[----:B------:R-:W-:Y:S05]  /*46c0*/  BSYNC B1 ;  /* 0x0000000000017941 */ /* 0x000fea0003800000 */
.L_x_134:
        /* <DEDUP_REMOVED lines=10> */
.L_x_137:
[----:B------:R-:W-:Y:S05]  /*4770*/  BSYNC B1 ;  /* 0x0000000000017941 */ /* 0x000fea0003800000 */
.L_x_136:
        /* <DEDUP_REMOVED lines=10> */
.L_x_139:
[----:B------:R-:W-:Y:S05]  /*4820*/  BSYNC B1 ;  /* 0x0000000000017941 */ /* 0x000fea0003800000 */
.L_x_138:
        /* <DEDUP_REMOVED lines=9> */
.L_x_141:
[----:B------:R-:W-:Y:S05]  /*48c0*/  BSYNC B1 ;  /* 0x0000000000017941 */ /* 0x000fea0003800000 */
.L_x_140:
        /* <DEDUP_REMOVED lines=9> */
.L_x_143:
[----:B------:R-:W-:Y:S05]  /*4960*/  BSYNC B1 ;  /* 0x0000000000017941 */ /* 0x000fea0003800000 */
.L_x_142:
        /* <DEDUP_REMOVED lines=10> */
.L_x_145:
[----:B------:R-:W-:Y:S05]  /*4a10*/  BSYNC B1 ;  /* 0x0000000000017941 */ /* 0x000fea0003800000 */
.L_x_144:
        /* <DEDUP_REMOVED lines=10> */
.L_x_147:
[----:B------:R-:W-:Y:S05]  /*4ac0*/  BSYNC B1 ;  /* 0x0000000000017941 */ /* 0x000fea0003800000 */
.L_x_146:
        /* <DEDUP_REMOVED lines=9> */
.L_x_149:
[----:B------:R-:W-:Y:S05]  /*4b60*/  BSYNC B1 ;  /* 0x0000000000017941 */ /* 0x000fea0003800000 */
.L_x_148:
        /* <DEDUP_REMOVED lines=9> */
.L_x_151:
[----:B------:R-:W-:Y:S05]  /*4c00*/  BSYNC B1 ;  /* 0x0000000000017941 */ /* 0x000fea0003800000 */
.L_x_150:
        /* <DEDUP_REMOVED lines=10> */
.L_x_153:
[----:B------:R-:W-:Y:S05]  /*4cb0*/  BSYNC B1 ;  /* 0x0000000000017941 */ /* 0x000fea0003800000 */
.L_x_152:
[----:B-----5:R-:W-:Y:S01]  /*4cc0*/  LOP3.LUT R5, R24, 0xffffe000, RZ, 0xc0, !PT ;  /* 0xffffe00018057812 */ /* 0x020fe200078ec0ff */
[----:B------:R-:W-:Y:S01]  /*4cd0*/  BSSY B1, `(.L_x_154) ;  /* 0x000000b000017945 */ /* 0x000fe20003800000 */
[----:B------:R-:W-:Y:S01]  /*4ce0*/  ISETP.GT.AND P1, PT, R4, 0x79, PT ;  /* 0x000000790400780c */ /* 0x000fe20003f24270 */
[----:B------:R-:W-:Y:S02]  /*4cf0*/  @P2 IMAD.MOV.U32 R4, RZ, RZ, R10 ;  /* 0x000000ffff042224 */ /* 0x000fe400078e000a */
[----:B------:R-:W-:Y:S01]  /*4d00*/  FMUL R5, R5, R90 ;  /* 0x0000005a05057220 */ /* 0x000fe20000400000 */
[----:B------:R-:W-:-:S03]  /*4d10*/  ISETP.GT.AND P3, PT, R3, RZ, P1 ;  /* 0x000000ff0300720c */ /* 0x000fc60000f64270 */
[----:B------:R-:W-:Y:S01]  /*4d20*/  FFMA R15, R84, R23, R5 ;  /* 0x00000017540f7223 */ /* 0x000fe20000000005 */
[----:B------:R-:W-:-:S04]  /*4d30*/  @P2 IMAD.MOV.U32 R5, RZ, RZ, R11 ;  /* 0x000000ffff052224 */ /* 0x000fc800078e000b */
[----:B------:R-:W-:-:S05]  /*4d40*/  F2FP.TF32.F32.PACK_B R15, R15 ;  /* 0x0000000fff0f723e */ /* 0x000fca00024050ff */
[----:B------:R0:W-:Y:S01]  /*4d50*/  @P2 STG.E desc[UR38][R4.64+0x1e0], R15 ;  /* 0x0001e00f04002986 */ /* 0x0001e2000c101926 */
[----:B------:R-:W-:Y:S05]  /*4d60*/  @!P3 BRA `(.L_x_155) ;  /* 0x000000000004b947 */ /* 0x000fea0003800000 */
[----:B------:R0:W5:Y:S02]  /*4d70*/  LDG.E.LTC128B R24, desc[UR38][R6.64+0x1e4] ;  /* 0x0001e42606187981 */ /* 0x000164000c1e1920 */
.L_x_155:
[----:B------:R-:W-:Y:S05]  /*4d80*/  BSYNC B1 ;  /* 0x0000000000017941 */ /* 0x000fea0003800000 */
.L_x_154:
        /* <DEDUP_REMOVED lines=9> */
.L_x_157:
[----:B------:R-:W-:Y:S05]  /*4e20*/  BSYNC B1 ;  /* 0x0000000000017941 */ /* 0x000fea0003800000 */
.L_x_156:
[----:B-----5:R-:W-:Y:S01]  /*4e30*/  LOP3.LUT R5, R24, 0xffffe000, RZ, 0xc0, !PT ;  /* 0xffffe00018057812 */ /* 0x020fe200078ec0ff */
[----:B------:R-:W-:Y:S01]  /*4e40*/  @P0 IMAD.MOV.U32 R4, RZ, RZ, R12 ;  /* 0x000000ffff040224 */ /* 0x000fe200078e000c */
[----:B------:R-:W-:Y:S01]  /*4e50*/  ISETP.GT.AND P1, PT, R3, 0x8, P1 ;  /* 0x000000080300780c */ /* 0x000fe20000f24270 */
[----:B------:R-:W-:Y:S02]  /*4e60*/  BSSY B1, `(.L_x_158) ;  /* 0x0000008000017945 */ /* 0x000fe40003800000 */
[----:B------:R-:W-:-:S04]  /*4e70*/  FMUL R5, R5, R90 ;  /* 0x0000005a05057220 */ /* 0x000fc80000400000 */
[----:B-1----:R-:W-:Y:S01]  /*4e80*/  FFMA R7, R86, R23, R5 ;  /* 0x0000001756077223 */ /* 0x002fe20000000005 */
[----:B------:R-:W-:-:S04]  /*4e90*/  @P0 IMAD.MOV.U32 R5, RZ, RZ, R13 ;  /* 0x000000ffff050224 */ /* 0x000fc800078e000d */
[----:B------:R-:W-:-:S05]  /*4ea0*/  F2FP.TF32.F32.PACK_B R7, R7 ;  /* 0x00000007ff07723e */ /* 0x000fca00024050ff */
[----:B------:R1:W-:Y:S01]  /*4eb0*/  @P0 STG.E desc[UR38][R4.64+0x1e0], R7 ;  /* 0x0001e00704000986 */ /* 0x0003e2000c101926 */
[----:B------:R-:W-:Y:S05]  /*4ec0*/  @!P1 BRA `(.L_x_159) ;  /* 0x0000000000049947 */ /* 0x000fea0003800000 */
[----:B------:R0:W5:Y:S02]  /*4ed0*/  LDG.E.LTC128B R24, desc[UR38][R8.64+0x1e4] ;  /* 0x0001e42608187981 */ /* 0x000164000c1e1920 */
.L_x_159:
[----:B------:R-:W-:Y:S05]  /*4ee0*/  BSYNC B1 ;  /* 0x0000000000017941 */ /* 0x000fea0003800000 */
.L_x_158:
[----:B------:R-:W-:Y:S05]  /*4ef0*/  @!P1 BRA `(.L_x_160) ;  /* 0x0000001000e89947 */ /* 0x000fea0003800000 */
[----:B-----5:R-:W-:-:S05]  /*4f00*/  LOP3.LUT R3, R24, 0xffffe000, RZ, 0xc0, !PT ;  /* 0xffffe00018037812 */ /* 0x020fca00078ec0ff */
[----:B-1----:R-:W-:-:S04]  /*4f10*/  FMUL R4, R3, R90 ;  /* 0x0000005a03047220 */ /* 0x002fc80000400000 */
[----:B------:R-:W-:-:S05]  /*4f20*/  FFMA R87, R87, R23, R4 ;  /* 0x0000001757577223 */ /* 0x000fca0000000004 */
[----:B------:R-:W-:-:S05]  /*4f30*/  F2FP.TF32.F32.PACK_B R87, R87 ;  /* 0x00000057ff57723e */ /* 0x000fca00024050ff */
[----:B------:R1:W-:Y:S01]  /*4f40*/  STG.E desc[UR38][R12.64+0x1e4], R87 ;  /* 0x0001e4570c007986 */ /* 0x0003e2000c101926 */
[----:B------:R-:W-:Y:S05]  /*4f50*/  BRA `(.L_x_160) ;  /* 0x0000001000d07947 */ /* 0x000fea0003800000 */
.L_x_35:
[----:B------:R-:W-:Y:S01]  /*4f60*/  ISETP.GT.AND P4, PT, R4, 0x1, PT ;  /* 0x000000010400780c */ /* 0x000fe20003f84270 */
[----:B------:R-:W-:Y:S01]  /*4f70*/  ULDC.64 UR4, c[0x0][0x5c0] ;  /* 0x0001700000047ab9 */ /* 0x000fe20000000a00 */
[-C--:B------:R-:W-:Y:S01]  /*4f80*/  FMUL R5, R24, R23.reuse ;  /* 0x0000001718057220 */ /* 0x080fe20000400000 */
[----:B------:R-:W-:Y:S01]  /*4f90*/  LEA R6, P3, R106, UR4, 0x2 ;  /* 0x000000046a067c11 */ /* 0x000fe2000f8610ff */
[-C--:B------:R-:W-:Y:S01]  /*4fa0*/  FMUL R25, R25, R23.reuse ;  /* 0x0000001719197220 */ /* 0x080fe20000400000 */
[----:B------:R-:W-:Y:S01]  /*4fb0*/  ISETP.GT.AND P1, PT, R3, RZ, P4 ;  /* 0x000000ff0300720c */ /* 0x000fe20002724270 */
[-C--:B------:R-:W-:Y:S01]  /*4fc0*/  FMUL R11, R26, R23.reuse ;  /* 0x000000171a0b7220 */ /* 0x080fe20000400000 */
[----:B------:R-:W-:Y:S01]  /*4fd0*/  LEA.HI.X R7, R106, UR5, R117, 0x2, P3 ;  /* 0x000000056a077c11 */ /* 0x000fe200098f1475 */
[----:B------:R-:W-:Y:S01]  /*4fe0*/  FMUL R27, R27, R23 ;  /* 0x000000171b1b7220 */ /* 0x000fe20000400000 */
[----:B------:R-:W-:Y:S01]  /*4ff0*/  F2FP.TF32.F32.PACK_B R5, R5 ;  /* 0x00000005ff05723e */ /* 0x000fe200024050ff */
[----:B------:R-:W-:Y:S01]  /*5000*/  FMUL R29, R29, R23 ;  /* 0x000000171d1d7220 */ /* 0x000fe20000400000 */
[----:B------:R-:W-:Y:S01]  /*5010*/  F2FP.TF32.F32.PACK_B R25, R25 ;  /* 0x00000019ff19723e */ /* 0x000fe200024050ff */
[-C--:B------:R-:W-:Y:S01]  /*5020*/  FMUL R31, R31, R23.reuse ;  /* 0x000000171f1f7220 */ /* 0x080fe20000400000 */
[C---:B------:R-:W-:Y:S01]  /*5030*/  SHF.L.U64.HI R9, R91.reuse, 0x2, R92 ;  /* 0x000000025b097819 */ /* 0x040fe2000001025c */
[----:B------:R0:W-:Y:S01]  /*5040*/  @P2 STG.E desc[UR38][R6.64], R5 ;  /* 0x0000000506002986 */ /* 0x0001e2000c101926 */
[----:B------:R-:W-:Y:S01]  /*5050*/  LEA R8, P3, R91, R6, 0x2 ;  /* 0x000000065b087211 */ /* 0x000fe200078610ff */
[-C--:B------:R-:W-:Y:S01]  /*5060*/  FMUL R13, R32, R23.reuse ;  /* 0x00000017200d7220 */ /* 0x080fe20000400000 */
[C---:B------:R-:W-:Y:S01]  /*5070*/  ISETP.GT.AND P2, PT, R4.reuse, 0x8, PT ;  /* 0x000000080400780c */ /* 0x040fe20003f44270 */
[----:B------:R-:W-:Y:S01]  /*5080*/  @P1 STG.E desc[UR38][R6.64+0x4], R25 ;  /* 0x0000041906001986 */ /* 0x000fe2000c101926 */
[----:B------:R-:W-:Y:S01]  /*5090*/  ISETP.GT.AND P1, PT, R4, 0x9, PT ;  /* 0x000000090400780c */ /* 0x000fe20003f24270 */
[----:B------:R-:W-:Y:S01]  /*50a0*/  IMAD.X R9, R9, 0x1, R7, P3 ;  /* 0x0000000109097824 */ /* 0x000fe200018e0607 */
[----:B------:R-:W-:Y:S01]  /*50b0*/  ISETP.GT.AND P0, PT, R3, 0x8, P0 ;  /* 0x000000080300780c */ /* 0x000fe20000704270 */
[-C--:B------:R-:W-:Y:S01]  /*50c0*/  FMUL R33, R33, R23.reuse ;  /* 0x0000001721217220 */ /* 0x080fe20000400000 */
[----:B------:R-:W-:Y:S01]  /*50d0*/  ISETP.GT.AND P4, PT, R3, 0x8, P4 ;  /* 0x000000080300780c */ /* 0x000fe20002784270 */
[-C--:B------:R-:W-:Y:S01]  /*50e0*/  FMUL R35, R35, R23.reuse ;  /* 0x0000001723237220 */ /* 0x080fe20000400000 */
[C---:B------:R-:W-:Y:S01]  /*50f0*/  ISETP.GT.AND P5, PT, R3.reuse, RZ, P2 ;  /* 0x000000ff0300720c */ /* 0x040fe200017a4270 */
[-C--:B0-----:R-:W-:Y:S01]  /*5100*/  FMUL R5, R28, R23.reuse ;  /* 0x000000171c057220 */ /* 0x081fe20000400000 */
[----:B------:R-:W-:Y:S01]  /*5110*/  ISETP.GT.AND P3, PT, R3, RZ, P1 ;  /* 0x000000ff0300720c */ /* 0x000fe20000f64270 */
[----:B------:R-:W-:Y:S01]  /*5120*/  FMUL R37, R37, R23 ;  /* 0x0000001725257220 */ /* 0x000fe20000400000 */
[----:B------:R-:W-:Y:S01]  /*5130*/  F2FP.TF32.F32.PACK_B R11, R11 ;  /* 0x0000000bff0b723e */ /* 0x000fe200024050ff */
[----:B------:R-:W-:Y:S01]  /*5140*/  FMUL R39, R39, R23 ;  /* 0x0000001727277220 */ /* 0x000fe20000400000 */
[----:B------:R-:W-:Y:S01]  /*5150*/  F2FP.TF32.F32.PACK_B R27, R27 ;  /* 0x0000001bff1b723e */ /* 0x000fe200024050ff */
[----:B------:R-:W-:Y:S01]  /*5160*/  FMUL R41, R41, R23 ;  /* 0x0000001729297220 */ /* 0x000fe20000400000 */
[----:B------:R-:W-:Y:S01]  /*5170*/  F2FP.TF32.F32.PACK_B R5, R5 ;  /* 0x00000005ff05723e */ /* 0x000fe200024050ff */
[----:B------:R0:W-:Y:S01]  /*5180*/  @P0 STG.E desc[UR38][R8.64], R11 ;  /* 0x0000000b08000986 */ /* 0x0001e2000c101926 */
[----:B------:R-:W-:Y:S01]  /*5190*/  F2FP.TF32.F32.PACK_B R29, R29 ;  /* 0x0000001dff1d723e */ /* 0x000fe200024050ff */
[-C--:B------:R-:W-:Y:S01]  /*51a0*/  FMUL R43, R43, R23.reuse ;  /* 0x000000172b2b7220 */ /* 0x080fe20000400000 */
[C---:B------:R-:W-:Y:S01]  /*51b0*/  ISETP.GT.AND P0, PT, R4.reuse, 0x10, PT ;  /* 0x000000100400780c */ /* 0x040fe20003f04270 */
[----:B------:R-:W-:Y:S01]  /*51c0*/  @P4 STG.E desc[UR38][R8.64+0x4], R27 ;  /* 0x0000041b08004986 */ /* 0x000fe2000c101926 */
[----:B------:R-:W-:Y:S01]  /*51d0*/  ISETP.GT.AND P2, PT, R3, 0x8, P2 ;  /* 0x000000080300780c */ /* 0x000fe20001744270 */
[-C--:B------:R-:W-:Y:S01]  /*51e0*/  FMUL R45, R45, R23.reuse ;  /* 0x000000172d2d7220 */ /* 0x080fe20000400000 */
[C---:B------:R-:W-:Y:S01]  /*51f0*/  ISETP.GT.AND P1, PT, R3.reuse, 0x8, P1 ;  /* 0x000000080300780c */ /* 0x040fe20000f24270 */
[----:B------:R1:W-:Y:S01]  /*5200*/  @P5 STG.E desc[UR38][R6.64+0x20], R5 ;  /* 0x0000200506005986 */ /* 0x0003e2000c101926 */
[----:B------:R-:W-:Y:S01]  /*5210*/  ISETP.GT.AND P5, PT, R3, RZ, P0 ;  /* 0x000000ff0300720c */ /* 0x000fe200007a4270 */
[----:B------:R-:W-:Y:S01]  /*5220*/  FMUL R47, R47, R23 ;  /* 0x000000172f2f7220 */ /* 0x000fe20000400000 */
[----:B------:R-:W-:Y:S01]  /*5230*/  F2FP.TF32.F32.PACK_B R31, R31 ;  /* 0x0000001fff1f723e */ /* 0x000fe200024050ff */
[----:B------:R-:W-:Y:S01]  /*5240*/  @P3 STG.E desc[UR38][R6.64+0x24], R29 ;  /* 0x0000241d06003986 */ /* 0x000fe2000c101926 */
[----:B------:R-:W-:Y:S01]  /*5250*/  ISETP.GT.AND P3, PT, R4, 0x11, PT ;  /* 0x000000110400780c */ /* 0x000fe20003f64270 */
[----:B0-----:R-:W-:Y:S01]  /*5260*/  FMUL R11, R30, R23 ;  /* 0x000000171e0b7220 */ /* 0x001fe20000400000 */
[----:B------:R-:W-:Y:S01]  /*5270*/  F2FP.TF32.F32.PACK_B R13, R13 ;  /* 0x0000000dff0d723e */ /* 0x000fe200024050ff */
[-C--:B------:R-:W-:Y:S01]  /*5280*/  FMUL R49, R49, R23.reuse ;  /* 0x0000001731317220 */ /* 0x080fe20000400000 */
[----:B------:R-:W-:Y:S01]  /*5290*/  ISETP.GT.AND P4, PT, R3, RZ, P3 ;  /* 0x000000ff0300720c */ /* 0x000fe20001f84270 */
[----:B------:R-:W-:Y:S01]  /*52a0*/  FMUL R51, R51, R23 ;  /* 0x0000001733337220 */ /* 0x000fe20000400000 */
[----:B------:R-:W-:Y:S01]  /*52b0*/  F2FP.TF32.F32.PACK_B R11, R11 ;  /* 0x0000000bff0b723e */ /* 0x000fe200024050ff */
[----:B-1----:R-:W-:Y:S01]  /*52c0*/  FMUL R5, R34, R23 ;  /* 0x0000001722057220 */ /* 0x002fe20000400000 */
[----:B------:R-:W-:Y:S01]  /*52d0*/  F2FP.TF32.F32.PACK_B R33, R33 ;  /* 0x00000021ff21723e */ /* 0x000fe200024050ff */
[-C--:B------:R-:W-:Y:S01]  /*52e0*/  FMUL R53, R53, R23.reuse ;  /* 0x0000001735357220 */ /* 0x080fe20000400000 */
[----:B------:R-:W-:Y:S01]  /*52f0*/  ISETP.GT.AND P0, PT, R3, 0x8, P0 ;  /* 0x000000080300780c */ /* 0x000fe20000704270 */
[----:B------:R0:W-:Y:S01]  /*5300*/  @P2 STG.E desc[UR38][R8.64+0x20], R11 ;  /* 0x0000200b08002986 */ /* 0x0001e2000c101926 */
[C---:B------:R-:W-:Y:S01]  /*5310*/  ISETP.GT.AND P2, PT, R4.reuse, 0x19, PT ;  /* 0x000000190400780c */ /* 0x040fe20003f44270 */
[----:B------:R-:W-:Y:S01]  /*5320*/  FMUL R55, R55, R23 ;  /* 0x0000001737377220 */ /* 0x000fe20000400000 */
[----:B------:R-:W-:Y:S01]  /*5330*/  F2FP.TF32.F32.PACK_B R5, R5 ;  /* 0x00000005ff05723e */ /* 0x000fe200024050ff */
[----:B------:R-:W-:Y:S01]  /*5340*/  @P1 STG.E desc[UR38][R8.64+0x24], R31 ;  /* 0x0000241f08001986 */ /* 0x000fe2000c101926 */
[----:B------:R-:W-:Y:S01]  /*5350*/  ISETP.GT.AND P1, PT, R4, 0x18, PT ;  /* 0x000000180400780c */ /* 0x000fe20003f24270 */
[----:B------:R-:W-:Y:S01]  /*5360*/  FMUL R57, R57, R23 ;  /* 0x0000001739397220 */ /* 0x000fe20000400000 */
[----:B------:R-:W-:Y:S01]  /*5370*/  F2FP.TF32.F32.PACK_B R35, R35 ;  /* 0x00000023ff23723e */ /* 0x000fe200024050ff */
[----:B------:R1:W-:Y:S01]  /*5380*/  @P5 STG.E desc[UR38][R6.64+0x40], R13 ;  /* 0x0000400d06005986 */ /* 0x0003e2000c101926 */
[----:B------:R-:W-:Y:S01]  /*5390*/  ISETP.GT.AND P5, PT, R3, RZ, P1 ;  /* 0x000000ff0300720c */ /* 0x000fe20000fa4270 */
[----:B------:R-:W-:Y:S01]  /*53a0*/  FMUL R59, R59, R23 ;  /* 0x000000173b3b7220 */ /* 0x000fe20000400000 */
[----:B------:R-:W-:Y:S01]  /*53b0*/  F2FP.TF32.F32.PACK_B R37, R37 ;  /* 0x00000025ff25723e */ /* 0x000fe200024050ff */
[----:B------:R-:W-:Y:S01]  /*53c0*/  @P4 STG.E desc[UR38][R6.64+0x44], R33 ;  /* 0x0000442106004986 */ /* 0x000fe2000c101926 */
[C---:B------:R-:W-:Y:S01]  /*53d0*/  ISETP.GT.AND P4, PT, R3.reuse, 0x8, P3 ;  /* 0x000000080300780c */ /* 0x040fe20001f84270 */
[-C--:B0-----:R-:W-:Y:S01]  /*53e0*/  FMUL R11, R36, R23.reuse ;  /* 0x00000017240b7220 */ /* 0x081fe20000400000 */
[----:B------:R-:W-:Y:S01]  /*53f0*/  ISETP.GT.AND P3, PT, R3, RZ, P2 ;  /* 0x000000ff0300720c */ /* 0x000fe20001764270 */
[----:B------:R0:W-:Y:S01]  /*5400*/  @P0 STG.E desc[UR38][R8.64+0x40], R5 ;  /* 0x0000400508000986 */ /* 0x0001e2000c101926 */
[----:B------:R-:W-:Y:S01]  /*5410*/  ISETP.GT.AND P0, PT, R4, 0x20, PT ;  /* 0x000000200400780c */ /* 0x000fe20003f04270 */
[----:B------:R-:W-:Y:S01]  /*5420*/  FMUL R61, R61, R23 ;  /* 0x000000173d3d7220 */ /* 0x000fe20000400000 */
[----:B------:R-:W-:Y:S01]  /*5430*/  F2FP.TF32.F32.PACK_B R11, R11 ;  /* 0x0000000bff0b723e */ /* 0x000fe200024050ff */
[-C--:B-1----:R-:W-:Y:S01]  /*5440*/  FMUL R13, R40, R23.reuse ;  /* 0x00000017280d7220 */ /* 0x082fe20000400000 */
[----:B------:R-:W-:Y:S01]  /*5450*/  ISETP.GT.AND P1, PT, R3, 0x8, P1 ;  /* 0x000000080300780c */ /* 0x000fe20000f24270 */
[----:B------:R-:W-:Y:S01]  /*5460*/  FMUL R63, R63, R23 ;  /* 0x000000173f3f7220 */ /* 0x000fe20000400000 */
[----:B------:R-:W-:Y:S01]  /*5470*/  F2FP.TF32.F32.PACK_B R39, R39 ;  /* 0x00000027ff27723e */ /* 0x000fe200024050ff */
[----:B------:R-:W-:Y:S01]  /*5480*/  FMUL R65, R65, R23 ;  /* 0x0000001741417220 */ /* 0x000fe20000400000 */
[----:B------:R-:W-:Y:S01]  /*5490*/  F2FP.TF32.F32.PACK_B R13, R13 ;  /* 0x0000000dff0d723e */ /* 0x000fe200024050ff */
[----:B------:R-:W-:Y:S01]  /*54a0*/  @P4 STG.E desc[UR38][R8.64+0x44], R35 ;  /* 0x0000442308004986 */ /* 0x000fe2000c101926 */
[C---:B------:R-:W-:Y:S01]  /*54b0*/  ISETP.GT.AND P4, PT, R3.reuse, 0x8, P2 ;  /* 0x000000080300780c */ /* 0x040fe20001784270 */
[-C--:B0-----:R-:W-:Y:S01]  /*54c0*/  FMUL R5, R38, R23.reuse ;  /* 0x0000001726057220 */ /* 0x081fe20000400000 */
[C---:B------:R-:W-:Y:S01]  /*54d0*/  ISETP.GT.AND P2, PT, R4.reuse, 0x21, PT ;  /* 0x000000210400780c */ /* 0x040fe20003f44270 */
[----:B------:R0:W-:Y:S01]  /*54e0*/  @P5 STG.E desc[UR38][R6.64+0x60], R11 ;  /* 0x0000600b06005986 */ /* 0x0001e2000c101926 */
[----:B------:R-:W-:Y:S01]  /*54f0*/  ISETP.GT.AND P5, PT, R3, RZ, P0 ;  /* 0x000000ff0300720c */ /* 0x000fe200007a4270 */
[----:B------:R-:W-:Y:S01]  /*5500*/  FMUL R67, R67, R23 ;  /* 0x0000001743437220 */ /* 0x000fe20000400000 */
[----:B------:R-:W-:Y:S01]  /*5510*/  F2FP.TF32.F32.PACK_B R5, R5 ;  /* 0x00000005ff05723e */ /* 0x000fe200024050ff */
[----:B------:R-:W-:Y:S01]  /*5520*/  @P3 STG.E desc[UR38][R6.64+0x64], R37 ;  /* 0x0000642506003986 */ /* 0x000fe2000c101926 */
[----:B------:R-:W-:Y:S01]  /*5530*/  ISETP.GT.AND P3, PT, R3, RZ, P2 ;  /* 0x000000ff0300720c */ /* 0x000fe20001764270 */
[----:B------:R-:W-:Y:S01]  /*5540*/  FMUL R69, R69, R23 ;  /* 0x0000001745457220 */ /* 0x000fe20000400000 */
[----:B------:R-:W-:Y:S01]  /*5550*/  F2FP.TF32.F32.PACK_B R41, R41 ;  /* 0x00000029ff29723e */ /* 0x000fe200024050ff */
[----:B------:R1:W-:Y:S01]  /*5560*/  @P1 STG.E desc[UR38][R8.64+0x60], R5 ;  /* 0x0000600508001986 */ /* 0x0003e2000c101926 */
[----:B------:R-:W-:Y:S01]  /*5570*/  ISETP.GT.AND P1, PT, R4, 0x28, PT ;  /* 0x000000280400780c */ /* 0x000fe20003f24270 */
[-C--:B------:R-:W-:Y:S01]  /*5580*/  FMUL R71, R71, R23.reuse ;  /* 0x0000001747477220 */ /* 0x080fe20000400000 */
[C---:B------:R-:W-:Y:S01]  /*5590*/  ISETP.GT.AND P0, PT, R3.reuse, 0x8, P0 ;  /* 0x000000080300780c */ /* 0x040fe20000704270 */
[----:B------:R-:W-:Y:S01]  /*55a0*/  @P4 STG.E desc[UR38][R8.64+0x64], R39 ;  /* 0x0000642708004986 */ /* 0x000fe2000c101926 */
[C---:B------:R-:W-:Y:S01]  /*55b0*/  ISETP.GT.AND P4, PT, R3.reuse, 0x8, P2 ;  /* 0x000000080300780c */ /* 0x040fe20001784270 */
[-C--:B0-----:R-:W-:Y:S01]  /*55c0*/  FMUL R11, R44, R23.reuse ;  /* 0x000000172c0b7220 */ /* 0x081fe20000400000 */
[----:B------:R-:W-:Y:S01]  /*55d0*/  ISETP.GT.AND P2, PT, R4, 0x29, PT ;  /* 0x000000290400780c */ /* 0x000fe20003f44270 */
[----:B------:R0:W-:Y:S01]  /*55e0*/  @P5 STG.E desc[UR38][R6.64+0x80], R13 ;  /* 0x0000800d06005986 */ /* 0x0001e2000c101926 */
[----:B------:R-:W-:Y:S01]  /*55f0*/  ISETP.GT.AND P5, PT, R3, RZ, P1 ;  /* 0x000000ff0300720c */ /* 0x000fe20000fa4270 */
[----:B------:R-:W-:Y:S01]  /*5600*/  FMUL R73, R73, R23 ;  /* 0x0000001749497220 */ /* 0x000fe20000400000 */
[----:B------:R-:W-:Y:S01]  /*5610*/  F2FP.TF32.F32.PACK_B R43, R43 ;  /* 0x0000002bff2b723e */ /* 0x000fe200024050ff */
[-C--:B-1----:R-:W-:Y:S01]  /*5620*/  FMUL R5, R42, R23.reuse ;  /* 0x000000172a057220 */ /* 0x082fe20000400000 */
[----:B------:R-:W-:Y:S01]  /*5630*/  @P3 STG.E desc[UR38][R6.64+0x84], R41 ;  /* 0x0000842906003986 */ /* 0x000fe2000c101926 */
[----:B------:R-:W-:Y:S01]  /*5640*/  ISETP.GT.AND P3, PT, R3, RZ, P2 ;  /* 0x000000ff0300720c */ /* 0x000fe20001764270 */
[----:B------:R-:W-:Y:S01]  /*5650*/  FMUL R75, R75, R23 ;  /* 0x000000174b4b7220 */ /* 0x000fe20000400000 */
[----:B------:R-:W-:Y:S01]  /*5660*/  F2FP.TF32.F32.PACK_B R11, R11 ;  /* 0x0000000bff0b723e */ /* 0x000fe200024050ff */
[----:B------:R-:W-:Y:S01]  /*5670*/  FMUL R77, R77, R23 ;  /* 0x000000174d4d7220 */ /* 0x000fe20000400000 */
[----:B------:R-:W-:Y:S01]  /*5680*/  F2FP.TF32.F32.PACK_B R5, R5 ;  /* 0x00000005ff05723e */ /* 0x000fe200024050ff */
[----:B------:R-:W-:Y:S01]  /*5690*/  FMUL R79, R79, R23 ;  /* 0x000000174f4f7220 */ /* 0x000fe20000400000 */
[----:B------:R-:W-:Y:S01]  /*56a0*/  F2FP.TF32.F32.PACK_B R45, R45 ;  /* 0x0000002dff2d723e */ /* 0x000fe200024050ff */
[-C--:B0-----:R-:W-:Y:S01]  /*56b0*/  FMUL R13, R48, R23.reuse ;  /* 0x00000017300d7220 */ /* 0x081fe20000400000 */
[----:B------:R-:W-:Y:S01]  /*56c0*/  ISETP.GT.AND P1, PT, R3, 0x8, P1 ;  /* 0x000000080300780c */ /* 0x000fe20000f24270 */
[----:B------:R0:W-:Y:S01]  /*56d0*/  @P0 STG.E desc[UR38][R8.64+0x80], R5 ;  /* 0x0000800508000986 */ /* 0x0001e2000c101926 */
[----:B------:R-:W-:Y:S01]  /*56e0*/  ISETP.GT.AND P0, PT, R4, 0x30, PT ;  /* 0x000000300400780c */ /* 0x000fe20003f04270 */
[----:B------:R-:W-:Y:S01]  /*56f0*/  FMUL R81, R81, R23 ;  /* 0x0000001751517220 */ /* 0x000fe20000400000 */
[----:B------:R-:W-:Y:S01]  /*5700*/  F2FP.TF32.F32.PACK_B R47, R47 ;  /* 0x0000002fff2f723e */ /* 0x000fe200024050ff */
[----:B------:R-:W-:Y:S01]  /*5710*/  @P4 STG.E desc[UR38][R8.64+0x84], R43 ;  /* 0x0000842b08004986 */ /* 0x000fe2000c101926 */
[C---:B------:R-:W-:Y:S01]  /*5720*/  ISETP.GT.AND P4, PT, R3.reuse, 0x8, P2 ;  /* 0x000000080300780c */ /* 0x040fe20001784270 */
[-C--:B------:R-:W-:Y:S01]  /*5730*/  FMUL R15, R82, R23.reuse ;  /* 0x00000017520f7220 */ /* 0x080fe20000400000 */
[----:B------:R-:W-:Y:S01]  /*5740*/  ISETP.GT.AND P2, PT, R4, 0x31, PT ;  /* 0x000000310400780c */ /* 0x000fe20003f44270 */
[----:B------:R1:W-:Y:S01]  /*5750*/  @P5 STG.E desc[UR38][R6.64+0xa0], R11 ;  /* 0x0000a00b06005986 */ /* 0x0003e2000c101926 */
[----:B------:R-:W-:Y:S01]  /*5760*/  ISETP.GT.AND P5, PT, R3, RZ, P0 ;  /* 0x000000ff0300720c */ /* 0x000fe200007a4270 */
[----:B------:R-:W-:Y:S01]  /*5770*/  FMUL R83, R83, R23 ;  /* 0x0000001753537220 */ /* 0x000fe20000400000 */
[----:B------:R-:W-:Y:S01]  /*5780*/  F2FP.TF32.F32.PACK_B R13, R13 ;  /* 0x0000000dff0d723e */ /* 0x000fe200024050ff */
[-C--:B0-----:R-:W-:Y:S01]  /*5790*/  FMUL R5, R46, R23.reuse ;  /* 0x000000172e057220 */ /* 0x081fe20000400000 */
[----:B------:R-:W-:Y:S01]  /*57a0*/  @P3 STG.E desc[UR38][R6.64+0xa4], R45 ;  /* 0x0000a42d06003986 */ /* 0x000fe2000c101926 */
[----:B------:R-:W-:Y:S01]  /*57b0*/  ISETP.GT.AND P3, PT, R3, RZ, P2 ;  /* 0x000000ff0300720c */ /* 0x000fe20001764270 */
[----:B------:R-:W-:Y:S01]  /*57c0*/  FMUL R21, R84, R23 ;  /* 0x0000001754157220 */ /* 0x000fe20000400000 */
[----:B------:R-:W-:Y:S01]  /*57d0*/  F2FP.TF32.F32.PACK_B R49, R49 ;  /* 0x00000031ff31723e */ /* 0x000fe200024050ff */
[----:B------:R-:W-:Y:S01]  /*57e0*/  FMUL R85, R85, R23 ;  /* 0x0000001755557220 */ /* 0x000fe20000400000 */
[----:B------:R-:W-:Y:S01]  /*57f0*/  F2FP.TF32.F32.PACK_B R5, R5 ;  /* 0x00000005ff05723e */ /* 0x000fe200024050ff */
[-C--:B------:R-:W-:Y:S01]  /*5800*/  FMUL R87, R87, R23.reuse ;  /* 0x0000001757577220 */ /* 0x080fe20000400000 */
[----:B------:R-:W-:Y:S01]  /*5810*/  ISETP.GT.AND P0, PT, R3, 0x8, P0 ;  /* 0x000000080300780c */ /* 0x000fe20000704270 */
[----:B-1----:R-:W-:Y:S01]  /*5820*/  FMUL R11, R52, R23 ;  /* 0x00000017340b7220 */ /* 0x002fe20000400000 */
[----:B------:R-:W-:Y:S01]  /*5830*/  F2FP.TF32.F32.PACK_B R51, R51 ;  /* 0x00000033ff33723e */ /* 0x000fe200024050ff */
[----:B------:R0:W-:Y:S01]  /*5840*/  @P1 STG.E desc[UR38][R8.64+0xa0], R5 ;  /* 0x0000a00508001986 */ /* 0x0001e2000c101926 */
[----:B------:R-:W-:-:S02]  /*5850*/  ISETP.GT.AND P1, PT, R4, 0x38, PT ;  /* 0x000000380400780c */ /* 0x000fc40003f24270 */
[----:B------:R-:W-:Y:S01]  /*5860*/  F2FP.TF32.F32.PACK_B R11, R11 ;  /* 0x0000000bff0b723e */ /* 0x000fe200024050ff */
[----:B------:R-:W-:Y:S01]  /*5870*/  @P4 STG.E desc[UR38][R8.64+0xa4], R47 ;  /* 0x0000a42f08004986 */ /* 0x000fe2000c101926 */
[C---:B------:R-:W-:Y:S02]  /*5880*/  ISETP.GT.AND P4, PT, R3.reuse, 0x8, P2 ;  /* 0x000000080300780c */ /* 0x040fe40001784270 */
[----:B------:R-:W-:Y:S01]  /*5890*/  ISETP.GT.AND P2, PT, R4, 0x39, PT ;  /* 0x000000390400780c */ /* 0x000fe20003f44270 */
[----:B------:R1:W-:Y:S01]  /*58a0*/  @P5 STG.E desc[UR38][R6.64+0xc0], R13 ;  /* 0x0000c00d06005986 */ /* 0x0003e2000c101926 */
[C---:B------:R-:W-:Y:S02]  /*58b0*/  ISETP.GT.AND P5, PT, R3.reuse, RZ, P1 ;  /* 0x000000ff0300720c */ /* 0x040fe40000fa4270 */
[----:B------:R-:W-:Y:S01]  /*58c0*/  F2FP.TF32.F32.PACK_B R53, R53 ;  /* 0x00000035ff35723e */ /* 0x000fe200024050ff */
[----:B0-----:R-:W-:Y:S01]  /*58d0*/  FMUL R5, R50, R23 ;  /* 0x0000001732057220 */ /* 0x001fe20000400000 */
[----:B------:R-:W-:Y:S01]  /*58e0*/  @P3 STG.E desc[UR38][R6.64+0xc4], R49 ;  /* 0x0000c43106003986 */ /* 0x000fe2000c101926 */
[----:B------:R-:W-:-:S02]  /*58f0*/  ISETP.GT.AND P3, PT, R3, RZ, P2 ;  /* 0x000000ff0300720c */ /* 0x000fc40001764270 */
[----:B------:R-:W-:Y:S02]  /*5900*/  ISETP.GT.AND P1, PT, R3, 0x8, P1 ;  /* 0x000000080300780c */ /* 0x000fe40000f24270 */
[----:B------:R-:W-:Y:S01]  /*5910*/  F2FP.TF32.F32.PACK_B R5, R5 ;  /* 0x00000005ff05723e */ /* 0x000fe200024050ff */
[----:B-1----:R-:W-:Y:S01]  /*5920*/  FMUL R13, R56, R23 ;  /* 0x00000017380d7220 */ /* 0x002fe20000400000 */
[----:B------:R-:W-:-:S03]  /*5930*/  F2FP.TF32.F32.PACK_B R55, R55 ;  /* 0x00000037ff37723e */ /* 0x000fc600024050ff */
[----:B------:R0:W-:Y:S01]  /*5940*/  @P0 STG.E desc[UR38][R8.64+0xc0], R5 ;  /* 0x0000c00508000986 */ /* 0x0001e2000c101926 */
[C---:B------:R-:W-:Y:S02]  /*5950*/  ISETP.GT.AND P0, PT, R4.reuse, 0x40, PT ;  /* 0x000000400400780c */ /* 0x040fe40003f04270 */
        /* <DEDUP_REMOVED lines=71> */
[----:B------:R-:W-:Y:S01]  /*5dd0*/  @P3 STG.E desc[UR38][R6.64+0x164], R69 ;  /* 0x0001644506003986 */ /* 0x000fe2000c101926 */
[----:B0-----:R-:W-:Y:S01]  /*5de0*/  FMUL R5, R70, R23 ;  /* 0x0000001746057220 */ /* 0x001fe20000400000 */
[----:B------:R-:W-:-:S02]  /*5df0*/  ISETP.GT.AND P3, PT, R3, RZ, P2 ;  /* 0x000000ff0300720c */ /* 0x000fc40001764270 */
[----:B------:R-:W-:Y:S02]  /*5e00*/  ISETP.GT.AND P0, PT, R3, 0x8, P0 ;  /* 0x000000080300780c */ /* 0x000fe40000704270 */
[----:B------:R-:W-:Y:S01]  /*5e10*/  F2FP.TF32.F32.PACK_B R5, R5 ;  /* 0x00000005ff05723e */ /* 0x000fe200024050ff */
[----:B-1----:R-:W-:Y:S01]  /*5e20*/  FMUL R11, R76, R23 ;  /* 0x000000174c0b7220 */ /* 0x002fe20000400000 */
[----:B------:R-:W-:-:S03]  /*5e30*/  F2FP.TF32.F32.PACK_B R75, R75 ;  /* 0x0000004bff4b723e */ /* 0x000fc600024050ff */
[----:B------:R0:W-:Y:S01]  /*5e40*/  @P1 STG.E desc[UR38][R8.64+0x160], R5 ;  /* 0x0001600508001986 */ /* 0x0001e2000c101926 */
[----:B------:R-:W-:Y:S02]  /*5e50*/  F2FP.TF32.F32.PACK_B R77, R77 ;  /* 0x0000004dff4d723e */ /* 0x000fe400024050ff */
[----:B------:R-:W-:Y:S01]  /*5e60*/  F2FP.TF32.F32.PACK_B R11, R11 ;  /* 0x0000000bff0b723e */ /* 0x000fe200024050ff */
[----:B------:R-:W-:Y:S01]  /*5e70*/  @P4 STG.E desc[UR38][R8.64+0x164], R71 ;  /* 0x0001644708004986 */ /* 0x000fe2000c101926 */
[C---:B------:R-:W-:Y:S02]  /*5e80*/  ISETP.GT.AND P4, PT, R4.reuse, 0x68, PT ;  /* 0x000000680400780c */ /* 0x040fe40003f84270 */
[----:B------:R-:W-:Y:S01]  /*5e90*/  F2FP.TF32.F32.PACK_B R79, R79 ;  /* 0x0000004fff4f723e */ /* 0x000fe200024050ff */
[----:B------:R1:W-:Y:S01]  /*5ea0*/  @P5 STG.E desc[UR38][R6.64+0x180], R13 ;  /* 0x0001800d06005986 */ /* 0x0003e2000c101926 */
[----:B------:R-:W-:Y:S02]  /*5eb0*/  ISETP.GT.AND P5, PT, R4, 0x69, PT ;  /* 0x000000690400780c */ /* 0x000fe40003fa4270 */
[----:B------:R-:W-:Y:S01]  /*5ec0*/  F2FP.TF32.F32.PACK_B R81, R81 ;  /* 0x00000051ff51723e */ /* 0x000fe200024050ff */
[----:B------:R-:W-:Y:S01]  /*5ed0*/  @P3 STG.E desc[UR38][R6.64+0x184], R73 ;  /* 0x0001844906003986 */ /* 0x000fe2000c101926 */
[C---:B------:R-:W-:Y:S01]  /*5ee0*/  ISETP.GT.AND P3, PT, R3.reuse, 0x8, P2 ;  /* 0x000000080300780c */ /* 0x040fe20001764270 */
[----:B0-----:R-:W-:Y:S01]  /*5ef0*/  FMUL R5, R74, R23 ;  /* 0x000000174a057220 */ /* 0x001fe20000400000 */
[----:B------:R-:W-:-:S02]  /*5f00*/  ISETP.GT.AND P2, PT, R3, RZ, P4 ;  /* 0x000000ff0300720c */ /* 0x000fc40002744270 */
[C---:B------:R-:W-:Y:S02]  /*5f10*/  ISETP.GT.AND P1, PT, R3.reuse, RZ, P5 ;  /* 0x000000ff0300720c */ /* 0x040fe40002f24270 */
[C---:B------:R-:W-:Y:S01]  /*5f20*/  ISETP.GT.AND P4, PT, R3.reuse, 0x8, P4 ;  /* 0x000000080300780c */ /* 0x040fe20002784270 */
[----:B-1----:R-:W-:Y:S01]  /*5f30*/  FMUL R13, R78, R23 ;  /* 0x000000174e0d7220 */ /* 0x002fe20000400000 */
[----:B------:R-:W-:Y:S02]  /*5f40*/  F2FP.TF32.F32.PACK_B R5, R5 ;  /* 0x00000005ff05723e */ /* 0x000fe400024050ff */
[----:B------:R-:W-:Y:S02]  /*5f50*/  ISETP.GT.AND P5, PT, R3, 0x8, P5 ;  /* 0x000000080300780c */ /* 0x000fe40002fa4270 */
[----:B------:R-:W-:Y:S01]  /*5f60*/  F2FP.TF32.F32.PACK_B R13, R13 ;  /* 0x0000000dff0d723e */ /* 0x000fe200024050ff */
[----:B------:R0:W-:Y:S01]  /*5f70*/  @P0 STG.E desc[UR38][R8.64+0x180], R5 ;  /* 0x0001800508000986 */ /* 0x0001e2000c101926 */
[----:B------:R-:W-:-:S02]  /*5f80*/  ISETP.GT.AND P0, PT, R4, 0x79, PT ;  /* 0x000000790400780c */ /* 0x000fc40003f04270 */
[----:B------:R-:W-:Y:S01]  /*5f90*/  F2FP.TF32.F32.PACK_B R15, R15 ;  /* 0x0000000fff0f723e */ /* 0x000fe200024050ff */
[----:B------:R-:W-:Y:S01]  /*5fa0*/  @P3 STG.E desc[UR38][R8.64+0x184], R75 ;  /* 0x0001844b08003986 */ /* 0x000fe2000c101926 */
[C---:B------:R-:W-:Y:S02]  /*5fb0*/  ISETP.GT.AND P3, PT, R4.reuse, 0x70, PT ;  /* 0x000000700400780c */ /* 0x040fe40003f64270 */
[----:B------:R-:W-:Y:S01]  /*5fc0*/  F2FP.TF32.F32.PACK_B R83, R83 ;  /* 0x00000053ff53723e */ /* 0x000fe200024050ff */
[----:B------:R1:W-:Y:S01]  /*5fd0*/  @P2 STG.E desc[UR38][R6.64+0x1a0], R11 ;  /* 0x0001a00b06002986 */ /* 0x0003e2000c101926 */
[C---:B------:R-:W-:Y:S02]  /*5fe0*/  ISETP.GT.AND P2, PT, R4.reuse, 0x71, PT ;  /* 0x000000710400780c */ /* 0x040fe40003f44270 */
[----:B------:R-:W-:Y:S01]  /*5ff0*/  F2FP.TF32.F32.PACK_B R21, R21 ;  /* 0x00000015ff15723e */ /* 0x000fe200024050ff */
[----:B------:R-:W-:Y:S01]  /*6000*/  @P1 STG.E desc[UR38][R6.64+0x1a4], R77 ;  /* 0x0001a44d06001986 */ /* 0x000fe2000c101926 */
[----:B------:R-:W-:Y:S01]  /*6010*/  ISETP.GT.AND P1, PT, R4, 0x78, PT ;  /* 0x000000780400780c */ /* 0x000fe20003f24270 */
[----:B------:R-:W-:Y:S01]  /*6020*/  @P4 IMAD.MOV.U32 R4, RZ, RZ, R8 ;  /* 0x000000ffff044224 */ /* 0x000fe200078e0008 */
[----:B------:R-:W-:Y:S01]  /*6030*/  F2FP.TF32.F32.PACK_B R85, R85 ;  /* 0x00000055ff55723e */ /* 0x000fe200024050ff */
[----:B0-----:R-:W-:Y:S01]  /*6040*/  @P4 IMAD.MOV.U32 R5, RZ, RZ, R9 ;  /* 0x000000ffff054224 */ /* 0x001fe200078e0009 */
[----:B------:R-:W-:Y:S01]  /*6050*/  F2FP.TF32.F32.PACK_B R87, R87 ;  /* 0x00000057ff57723e */ /* 0x000fe200024050ff */
[----:B-1----:R-:W-:-:S03]  /*6060*/  FMUL R11, R80, R23 ;  /* 0x00000017500b7220 */ /* 0x002fc60000400000 */
[----:B------:R0:W-:Y:S01]  /*6070*/  @P4 STG.E desc[UR38][R4.64+0x1a0], R13 ;  /* 0x0001a00d04004986 */ /* 0x0001e2000c101926 */
[C---:B------:R-:W-:Y:S02]  /*6080*/  ISETP.GT.AND P4, PT, R3.reuse, RZ, P3 ;  /* 0x000000ff0300720c */ /* 0x040fe40001f84270 */
[----:B------:R-:W-:Y:S02]  /*6090*/  ISETP.GT.AND P3, PT, R3, 0x8, P3 ;  /* 0x000000080300780c */ /* 0x000fe40001f64270 */
[----:B------:R-:W-:Y:S01]  /*60a0*/  F2FP.TF32.F32.PACK_B R11, R11 ;  /* 0x0000000bff0b723e */ /* 0x000fe200024050ff */
[----:B0-----:R-:W-:Y:S02]  /*60b0*/  @P5 IMAD.MOV.U32 R4, RZ, RZ, R8 ;  /* 0x000000ffff045224 */ /* 0x001fe400078e0008 */
[----:B------:R-:W-:Y:S01]  /*60c0*/  FMUL R13, R86, R23 ;  /* 0x00000017560d7220 */ /* 0x000fe20000400000 */
[----:B------:R-:W-:-:S04]  /*60d0*/  @P5 IMAD.MOV.U32 R5, RZ, RZ, R9 ;  /* 0x000000ffff055224 */ /* 0x000fc800078e0009 */
[----:B------:R-:W-:Y:S01]  /*60e0*/  F2FP.TF32.F32.PACK_B R13, R13 ;  /* 0x0000000dff0d723e */ /* 0x000fe200024050ff */
[----:B------:R0:W-:Y:S01]  /*60f0*/  @P5 STG.E desc[UR38][R4.64+0x1a4], R79 ;  /* 0x0001a44f04005986 */ /* 0x0001e2000c101926 */
[C---:B------:R-:W-:Y:S02]  /*6100*/  ISETP.GT.AND P5, PT, R3.reuse, RZ, P2 ;  /* 0x000000ff0300720c */ /* 0x040fe400017a4270 */
[----:B------:R-:W-:Y:S01]  /*6110*/  ISETP.GT.AND P2, PT, R3, 0x8, P2 ;  /* 0x000000080300780c */ /* 0x000fe20001744270 */
[----:B0-----:R-:W-:Y:S02]  /*6120*/  @P4 IMAD.MOV.U32 R4, RZ, RZ, R6 ;  /* 0x000000ffff044224 */ /* 0x001fe400078e0006 */
[----:B------:R-:W-:-:S05]  /*6130*/  @P4 IMAD.MOV.U32 R5, RZ, RZ, R7 ;  /* 0x000000ffff054224 */ /* 0x000fca00078e0007 */
        /* <DEDUP_REMOVED lines=10> */
[----:B------:R0:W-:Y:S02]  /*61e0*/  @P3 STG.E desc[UR38][R4.64+0x1c0], R15 ;  /* 0x0001c00f04003986 */ /* 0x0001e4000c101926 */
[----:B0-----:R-:W-:Y:S02]  /*61f0*/  @P2 IMAD.MOV.U32 R4, RZ, RZ, R8 ;  /* 0x000000ffff042224 */ /* 0x001fe400078e0008 */
[----:B------:R-:W-:-:S05]  /*6200*/  @P2 IMAD.MOV.U32 R5, RZ, RZ, R9 ;  /* 0x000000ffff052224 */ /* 0x000fca00078e0009 */
[----:B------:R0:W-:Y:S02]  /*6210*/  @P2 STG.E desc[UR38][R4.64+0x1c4], R83 ;  /* 0x0001c45304002986 */ /* 0x0001e4000c101926 */
[----:B0-----:R-:W-:Y:S02]  /*6220*/  @P4 IMAD.MOV.U32 R4, RZ, RZ, R6 ;  /* 0x000000ffff044224 */ /* 0x001fe400078e0006 */
[----:B------:R-:W-:-:S05]  /*6230*/  @P4 IMAD.MOV.U32 R5, RZ, RZ, R7 ;  /* 0x000000ffff054224 */ /* 0x000fca00078e0007 */
[----:B------:R0:W-:Y:S04]  /*6240*/  @P4 STG.E desc[UR38][R4.64+0x1e0], R21 ;  /* 0x0001e01504004986 */ /* 0x0001e8000c101926 */
[----:B------:R1:W-:Y:S01]  /*6250*/  @P5 STG.E desc[UR38][R6.64+0x1e4], R85 ;  /* 0x0001e45506005986 */ /* 0x0003e2000c101926 */
[----:B0-----:R-:W-:Y:S02]  /*6260*/  @P1 IMAD.MOV.U32 R4, RZ, RZ, R8 ;  /* 0x000000ffff041224 */ /* 0x001fe400078e0008 */
[----:B------:R-:W-:-:S05]  /*6270*/  @P1 IMAD.MOV.U32 R5, RZ, RZ, R9 ;  /* 0x000000ffff051224 */ /* 0x000fca00078e0009 */
[----:B------:R1:W-:Y:S04]  /*6280*/  @P1 STG.E desc[UR38][R4.64+0x1e0], R13 ;  /* 0x0001e00d04001986 */ /* 0x0003e8000c101926 */
[----:B------:R1:W-:Y:S02]  /*6290*/  @P0 STG.E desc[UR38][R8.64+0x1e4], R87 ;  /* 0x0001e45708000986 */ /* 0x0003e4000c101926 */
.L_x_160:
[----:B------:R-:W-:Y:S05]  /*62a0*/  BSYNC B0 ;  /* 0x0000000000007941 */ /* 0x000fea0003800000 */
.L_x_34:
[----:B------:R-:W-:Y:S01]  /*62b0*/  IADD3 R16, P0, R16, UR36, RZ ;  /* 0x0000002410107c10 */ /* 0x000fe2000ff1e0ff */
[----:B------:R-:W-:Y:S01]  /*62c0*/  ULDC.64 UR4, c[0x0][0x650] ;  /* 0x0001940000047ab9 */ /* 0x000fe20000000a00 */
[----:B------:R-:W-:Y:S01]  /*62d0*/  PRMT R3, RZ, 0x7610, R3 ;  /* 0x00007610ff037816 */ /* 0x000fe20000000003 */
[----:B------:R-:W-:Y:S01]  /*62e0*/  IMAD.MOV.U32 R100, RZ, RZ, -0x1 ;  /* 0xffffffffff647424 */ /* 0x000fe200078e00ff */
[----:B------:R-:W-:Y:S01]  /*62f0*/  IADD3.X R17, R17, UR42, RZ, P0, !PT ;  /* 0x0000002a11117c10 */ /* 0x000fe200087fe4ff */
[----:B--2---:R-:W-:Y:S01]  /*6300*/  IMAD.MOV.U32 R101, RZ, RZ, -0x1 ;  /* 0xffffffffff657424 */ /* 0x004fe200078e00ff */
[----:B------:R-:W-:-:S04]  /*6310*/  ISETP.GE.U32.AND P0, PT, R16, UR4, PT ;  /* 0x0000000410007c0c */ /* 0x000fc8000bf06070 */
[----:B------:R-:W-:-:S13]  /*6320*/  ISETP.GE.U32.AND.EX P0, PT, R17, UR5, PT, P0 ;  /* 0x0000000511007c0c */ /* 0x000fda000bf06100 */
[----:B------:R-:W-:Y:S05]  /*6330*/  @P0 BRA `(.L_x_161) ;  /* 0x00000004004c0947 */ /* 0x000fea0003800000 */
[----:B0-----:R-:W0:Y:S01]  /*6340*/  LDC.64 R10, c[0x0][0x628] ;  /* 0x00018a00ff0a7b82 */ /* 0x001e220000000a00 */
[----:B-1--4-:R-:W1:Y:S01]  /*6350*/  S2R R12, SR_CTAID.X ;  /* 0x00000000000c7919 */ /* 0x012e620000002500 */
[----:B---3--:R-:W-:Y:S02]  /*6360*/  IMAD.MOV.U32 R8, RZ, RZ, R16 ;  /* 0x000000ffff087224 */ /* 0x008fe400078e0010 */
[----:B------:R-:W-:Y:S01]  /*6370*/  IMAD.MOV.U32 R9, RZ, RZ, R17 ;  /* 0x000000ffff097224 */ /* 0x000fe200078e0011 */
[----:B------:R-:W2:Y:S03]  /*6380*/  S2R R20, SR_CTAID.Y ;  /* 0x0000000000147919 */ /* 0x000ea60000002600 */
[----:B------:R-:W3:Y:S08]  /*6390*/  LDC R0, c[0x0][0x630] ;  /* 0x00018c00ff007b82 */ /* 0x000ef00000000800 */
[----:B------:R-:W4:Y:S01]  /*63a0*/  LDC.64 R14, c[0x0][0x620] ;  /* 0x00018800ff0e7b82 */ /* 0x000f220000000a00 */
[----:B0-----:R-:W-:-:S04]  /*63b0*/  ISETP.NE.U32.AND P0, PT, R10, RZ, PT ;  /* 0x000000ff0a00720c */ /* 0x001fc80003f05070 */
[----:B------:R-:W-:-:S13]  /*63c0*/  ISETP.NE.AND.EX P0, PT, R11, RZ, PT, P0 ;  /* 0x000000ff0b00720c */ /* 0x000fda0003f05300 */
[----:B-1234-:R-:W-:Y:S05]  /*63d0*/  @!P0 BRA `(.L_x_162) ;  /* 0x0000000000288947 */ /* 0x01efea0003800000 */
        /* <DEDUP_REMOVED lines=10> */
.L_x_162:
[-CC-:B------:R-:W-:Y:S01]  /*6480*/  SHF.R.U64 R101, R8, R0.reuse, R9.reuse ;  /* 0x0000000008657219 */ /* 0x180fe20000001209 */
[----:B------:R-:W0:Y:S01]  /*6490*/  LDC.64 R26, c[0x0][0x640] ;  /* 0x00019000ff1a7b82 */ /* 0x000e220000000a00 */
[----:B------:R-:W-:Y:S01]  /*64a0*/  SHF.R.U32.HI R0, RZ, R0, R9 ;  /* 0x00000000ff007219 */ /* 0x000fe20000011609 */
[----:B------:R-:W-:Y:S01]  /*64b0*/  ULDC UR4, c[0x0][0x150] ;  /* 0x0000540000047ab9 */ /* 0x000fe20000000800 */
[----:B------:R-:W-:Y:S02]  /*64c0*/  IADD3 R3, P0, RZ, -R101, RZ ;  /* 0x80000065ff037210 */ /* 0x000fe40007f1e0ff */
[----:B------:R-:W-:-:S03]  /*64d0*/  I2FP.F32.U32 R7, R12 ;  /* 0x0000000c00077245 */ /* 0x000fc60000201000 */
[----:B------:R-:W1:Y:S01]  /*64e0*/  LDC R6, c[0x0][0x618] ;  /* 0x00018600ff067b82 */ /* 0x000e620000000800 */
[----:B------:R-:W-:Y:S02]  /*64f0*/  IMAD.X R5, RZ, RZ, ~R0, P0 ;  /* 0x000000ffff057224 */ /* 0x000fe400000e0e00 */
[----:B------:R-:W-:Y:S01]  /*6500*/  FMUL R7, R7, UR4 ;  /* 0x0000000407077c20 */ /* 0x000fe20008400000 */
[----:B------:R-:W-:Y:S01]  /*6510*/  ULDC UR4, c[0x0][0x154] ;  /* 0x0000550000047ab9 */ /* 0x000fe20000000800 */
[-C--:B------:R-:W-:Y:S02]  /*6520*/  IMAD R0, R5, R14.reuse, RZ ;  /* 0x0000000e05007224 */ /* 0x080fe400078e02ff */
[C---:B------:R-:W-:Y:S01]  /*6530*/  IMAD.WIDE.U32 R4, R3.reuse, R14, R16 ;  /* 0x0000000e03047225 */ /* 0x040fe200078e0010 */
[----:B------:R-:W2:Y:S01]  /*6540*/  LDC R8, c[0x0][0x608] ;  /* 0x00018200ff087b82 */ /* 0x000ea20000000800 */
[----:B------:R-:W3:Y:S02]  /*6550*/  F2I.U32.TRUNC.NTZ R7, R7 ;  /* 0x0000000700077305 */ /* 0x000ee4000020f000 */
[----:B------:R-:W-:Y:S01]  /*6560*/  IMAD R3, R3, R15, R0 ;  /* 0x0000000f03037224 */ /* 0x000fe200078e0200 */
[----:B------:R-:W-:-:S03]  /*6570*/  I2FP.F32.U32 R0, R20 ;  /* 0x0000001400007245 */ /* 0x000fc60000201000 */
[----:B------:R-:W-:Y:S01]  /*6580*/  IMAD.IADD R3, R5, 0x1, R3 ;  /* 0x0000000105037824 */ /* 0x000fe200078e0203 */
[----:B------:R-:W4:Y:S01]  /*6590*/  LDC R11, c[0x0][0x658] ;  /* 0x00019600ff0b7b82 */ /* 0x000f220000000800 */
[----:B0-----:R-:W-:-:S04]  /*65a0*/  ISETP.NE.U32.AND P0, PT, R26, RZ, PT ;  /* 0x000000ff1a00720c */ /* 0x001fc80003f05070 */
[----:B------:R-:W-:-:S03]  /*65b0*/  ISETP.NE.AND.EX P0, PT, R27, RZ, PT, P0 ;  /* 0x000000ff1b00720c */ /* 0x000fc60003f05300 */
[----:B------:R-:W0:Y:S01]  /*65c0*/  LDC R9, c[0x0][0x144] ;  /* 0x00005100ff097b82 */ /* 0x000e220000000800 */
[-C--:B-1----:R-:W-:Y:S01]  /*65d0*/  SHF.R.U64 R10, R4, R6.reuse, R3 ;  /* 0x00000006040a7219 */ /* 0x082fe20000001203 */
[----:B---3--:R-:W-:Y:S01]  /*65e0*/  IMAD.MOV R7, RZ, RZ, -R7 ;  /* 0x000000ffff077224 */ /* 0x008fe200078e0a07 */
[----:B------:R-:W-:Y:S01]  /*65f0*/  SHF.R.U32.HI R3, RZ, R6, R3 ;  /* 0x00000006ff037219 */ /* 0x000fe20000011603 */
[----:B------:R-:W-:-:S04]  /*6600*/  FMUL R6, R0, UR4 ;  /* 0x0000000400067c20 */ /* 0x000fc80008400000 */
[----:B------:R-:W1:Y:S01]  /*6610*/  LDC R21, c[0x0][0x148] ;  /* 0x00005200ff157b82 */ /* 0x000e620000000800 */
[----:B------:R3:W0:Y:S01]  /*6620*/  F2I.U32.TRUNC.NTZ R14, R6 ;  /* 0x00000006000e7305 */ /* 0x000622000020f000 */
[-CC-:B--2---:R-:W-:Y:S02]  /*6630*/  SHF.R.U64 R13, R10, R8.reuse, R3.reuse ;  /* 0x000000080a0d7219 */ /* 0x184fe40000001203 */
[----:B------:R-:W-:-:S04]  /*6640*/  SHF.R.U32.HI R0, RZ, R8, R3 ;  /* 0x00000008ff007219 */ /* 0x000fc80000011603 */
[----:B-----5:R-:W2:Y:S01]  /*6650*/  LDC R24, c[0x0][0x648] ;  /* 0x00019200ff187b82 */ /* 0x020ea20000000800 */
[-CC-:B----4-:R-:W-:Y:S02]  /*6660*/  SHF.R.U64 R15, R13, R11.reuse, R0.reuse ;  /* 0x0000000b0d0f7219 */ /* 0x190fe40000001200 */
[----:B------:R-:W-:-:S03]  /*6670*/  SHF.R.U32.HI R5, RZ, R11, R0 ;  /* 0x0000000bff057219 */ /* 0x000fc60000011600 */
[----:B------:R-:W-:Y:S02]  /*6680*/  IMAD.MOV.U32 R4, RZ, RZ, R15 ;  /* 0x000000ffff047224 */ /* 0x000fe400078e000f */
[----:B------:R-:W4:Y:S01]  /*6690*/  LDC R28, c[0x0][0x638] ;  /* 0x00018e00ff1c7b82 */ /* 0x000f220000000800 */
[----:B0-----:R-:W-:-:S07]  /*66a0*/  IMAD R25, R9, R7, R12 ;  /* 0x0000000709197224 */ /* 0x001fce00078e020c */
[----:B------:R-:W0:Y:S08]  /*66b0*/  LDC R29, c[0x0][0x610] ;  /* 0x00018400ff1d7b82 */ /* 0x000e300000000800 */
[----:B------:R-:W0:Y:S01]  /*66c0*/  LDC R30, c[0x0][0x600] ;  /* 0x00018000ff1e7b82 */ /* 0x000e220000000800 */
[----:B-123--:R-:W-:Y:S05]  /*66d0*/  @!P0 BRA `(.L_x_163) ;  /* 0x0000000000288947 */ /* 0x00efea0003800000 */
[----:B------:R-:W1:Y:S02]  /*66e0*/  LDC R0, c[0x0][0x64c] ;  /* 0x00019300ff007b82 */ /* 0x000e640000000800 */
[----:B-1----:R-:W-:-:S05]  /*66f0*/  IADD3 R3, P0, R15, R0, RZ ;  /* 0x000000000f037210 */ /* 0x002fca0007f1e0ff */
        /* <DEDUP_REMOVED lines=8> */
.L_x_163:
[----:B------:R-:W-:Y:S01]  /*6780*/  ISETP.NE.AND P0, PT, R2, 0x1, PT ;  /* 0x000000010200780c */ /* 0x000fe20003f05270 */
[----:B------:R-:W-:Y:S01]  /*6790*/  IMAD.MOV R14, RZ, RZ, -R14 ;  /* 0x000000ffff0e7224 */ /* 0x000fe200078e0a0e */
[----:B------:R-:W-:Y:S02]  /*67a0*/  SHF.R.U64 R3, R4, R24, R5 ;  /* 0x0000001804037219 */ /* 0x000fe40000001205 */
[----:B------:R-:W-:Y:S02]  /*67b0*/  LOP3.LUT R0, R13, R98, RZ, 0xc0, !PT ;  /* 0x000000620d007212 */ /* 0x000fe400078ec0ff */
[----:B------:R-:W-:Y:S01]  /*67c0*/  LOP3.LUT R10, R10, R97, RZ, 0xc0, !PT ;  /* 0x000000610a0a7212 */ /* 0x000fe200078ec0ff */
[----:B------:R-:W-:Y:S02]  /*67d0*/  IMAD.MOV R4, RZ, RZ, -R3 ;  /* 0x000000ffff047224 */ /* 0x000fe400078e0a03 */
[----:B------:R-:W-:Y:S02]  /*67e0*/  IMAD R0, R93, R3, R0 ;  /* 0x000000035d007224 */ /* 0x000fe400078e0200 */
[----:B----4-:R-:W-:-:S02]  /*67f0*/  IMAD R3, R4, R28, R15 ;  /* 0x0000001c04037224 */ /* 0x010fc400078e020f */
[----:B------:R-:W-:Y:S02]  /*6800*/  @P0 IMAD R25, R21, R14, R20 ;  /* 0x0000000e15190224 */ /* 0x000fe400078e0214 */
[----:B0-----:R-:W-:Y:S02]  /*6810*/  IMAD R5, R3, R30, R10 ;  /* 0x0000001e03057224 */ /* 0x001fe400078e020a */
[----:B------:R-:W-:Y:S02]  /*6820*/  IMAD R0, R0, R29, R25 ;  /* 0x0000001d00007224 */ /* 0x000fe400078e0219 */
[----:B------:R-:W-:-:S03]  /*6830*/  IMAD.MOV.U32 R4, RZ, RZ, 0x1 ;  /* 0x00000001ff047424 */ /* 0x000fc600078e00ff */
[----:B------:R-:W-:Y:S02]  /*6840*/  SEL R100, R5, R0, !P0 ;  /* 0x0000000005647207 */ /* 0x000fe40004000000 */
[----:B------:R-:W-:Y:S02]  /*6850*/  PRMT R3, R4, 0x7610, R3 ;  /* 0x0000761004037816 */ /* 0x000fe40000000003 */
[----:B------:R-:W-:-:S07]  /*6860*/  SEL R0, R0, R5, !P0 ;  /* 0x0000000500007207 */ /* 0x000fce0004000000 */
.L_x_161:
[----:B------:R-:W-:Y:S01]  /*6870*/  UIMAD.WIDE.U32 UR4, UR41, 0x24924925, URZ ;  /* 0x24924925290478a5 */ /* 0x000fe2000f8e003f */
[----:B------:R-:W-:Y:S01]  /*6880*/  LOP3.LUT P0, RZ, R3, 0xff, RZ, 0xc0, !PT ;  /* 0x000000ff03ff7812 */ /* 0x000fe2000780c0ff */
[----:B------:R-:W-:Y:S02]  /*6890*/  IMAD.MOV.U32 R103, RZ, RZ, R0 ;  /* 0x000000ffff677224 */ /* 0x000fe400078e0000 */
[----:B------:R-:W-:-:S04]  /*68a0*/  UIADD3 UR4, UR41, -UR5, URZ ;  /* 0x8000000529047290 */ /* 0x000fc8000fffe03f */
[----:B------:R-:W-:-:S04]  /*68b0*/  ULEA.HI UR4, UR4, UR5, URZ, 0x1f ;  /* 0x0000000504047291 */ /* 0x000fc8000f8ff83f */
[----:B------:R-:W-:-:S04]  /*68c0*/  USHF.R.U32.HI UR4, URZ, 0x2, UR4 ;  /* 0x000000023f047899 */ /* 0x000fc80008011604 */
[----:B------:R-:W-:Y:S01]  /*68d0*/  UIMAD UR41, UR4, -0x7, UR41 ;  /* 0xfffffff9042978a4 */ /* 0x000fe2000f8e0229 */
[----:B------:R-:W-:Y:S11]  /*68e0*/  @P0 BRA `(.L_x_164) ;  /* 0xffffffa800fc0947 */ /* 0x000ff6000383ffff */
[----:B------:R-:W-:Y:S05]  /*68f0*/  EXIT ;  /* 0x000000000000794d */ /* 0x000fea0003800000 */
.L_x_7:
        /* <DEDUP_REMOVED lines=26> */
.L_x_166:
[----:B------:R-:W0:Y:S01]  /*6aa0*/  LDC.64 R28, c[0x0][0x640] ;  /* 0x00019000ff1c7b82 */ /* 0x000e220000000a00 */
[-CC-:B------:R-:W-:Y:S01]  /*6ab0*/  SHF.R.U64 R21, R14, R8.reuse, R15.reuse ;  /* 0x000000080e157219 */ /* 0x180fe2000000120f */
[----:B------:R-:W-:Y:S01]  /*6ac0*/  IMAD.MOV.U32 R31, RZ, RZ, 0x1 ;  /* 0x00000001ff1f7424 */ /* 0x000fe200078e00ff */
[----:B------:R-:W-:Y:S02]  /*6ad0*/  SHF.R.U32.HI R7, RZ, R8, R15 ;  /* 0x00000008ff077219 */ /* 0x000fe4000001160f */
[----:B------:R-:W-:-:S03]  /*6ae0*/  IADD3 R13, P0, RZ, -R21, RZ ;  /* 0x80000015ff0d7210 */ /* 0x000fc60007f1e0ff */
[----:B------:R-:W1:Y:S02]  /*6af0*/  LDC R12, c[0x0][0x618] ;  /* 0x00018600ff0c7b82 */ /* 0x000e640000000800 */
[----:B------:R-:W-:Y:S02]  /*6b00*/  IMAD.X R7, RZ, RZ, ~R7, P0 ;  /* 0x000000ffff077224 */ /* 0x000fe400000e0e07 */
[----:B------:R-:W-:-:S04]  /*6b10*/  IMAD.WIDE.U32 R10, R13, R24, R16 ;  /* 0x000000180d0a7225 */ /* 0x000fc800078e0010 */
[----:B------:R-:W2:Y:S01]  /*6b20*/  LDC R14, c[0x0][0x608] ;  /* 0x00018200ff0e7b82 */ /* 0x000ea20000000800 */
[----:B------:R-:W-:-:S04]  /*6b30*/  IMAD R8, R7, R24, RZ ;  /* 0x0000001807087224 */ /* 0x000fc800078e02ff */
[----:B------:R-:W-:-:S03]  /*6b40*/  IMAD R7, R13, R25, R8 ;  /* 0x000000190d077224 */ /* 0x000fc600078e0208 */
[----:B------:R-:W3:Y:S01]  /*6b50*/  LDC R26, c[0x0][0x658] ;  /* 0x00019600ff1a7b82 */ /* 0x000ee20000000800 */
[----:B------:R-:W-:Y:S01]  /*6b60*/  IMAD.IADD R7, R11, 0x1, R7 ;  /* 0x000000010b077824 */ /* 0x000fe200078e0207 */
[----:B0-----:R-:W-:Y:S01]  /*6b70*/  ISETP.NE.U32.AND P0, PT, R28, RZ, PT ;  /* 0x000000ff1c00720c */ /* 0x001fe20003f05070 */
[----:B------:R-:W-:-:S03]  /*6b80*/  IMAD.MOV.U32 R11, RZ, RZ, -0x1 ;  /* 0xffffffffff0b7424 */ /* 0x000fc600078e00ff */
        /* <DEDUP_REMOVED lines=8> */
[-C--:B---3--:R-:W-:Y:S02]  /*6c10*/  SHF.L.U32 R10, R11, R26.reuse, RZ ;  /* 0x0000001a0b0a7219 */ /* 0x088fe400000006ff */
[--C-:B------:R-:W-:Y:S02]  /*6c20*/  SHF.R.U64 R24, R22, R26, R7.reuse ;  /* 0x0000001a16187219 */ /* 0x100fe40000001207 */
[----:B------:R-:W-:Y:S02]  /*6c30*/  LOP3.LUT R33, RZ, R10, RZ, 0x33, !PT ;  /* 0x0000000aff217212 */ /* 0x000fe400078e33ff */
[----:B------:R-:W-:Y:S01]  /*6c40*/  SHF.R.U32.HI R11, RZ, R26, R7 ;  /* 0x0000001aff0b7219 */ /* 0x000fe20000011607 */
[----:B------:R-:W3:Y:S01]  /*6c50*/  LDC R30, c[0x0][0x610] ;  /* 0x00018400ff1e7b82 */ /* 0x000ee20000000800 */
[----:B------:R-:W-:Y:S01]  /*6c60*/  IMAD.MOV.U32 R10, RZ, RZ, R24 ;  /* 0x000000ffff0a7224 */ /* 0x000fe200078e0018 */
[----:B------:R-:W-:Y:S06]  /*6c70*/  @!P0 BRA `(.L_x_167) ;  /* 0x0000000000288947 */ /* 0x000fec0003800000 */
        /* <DEDUP_REMOVED lines=10> */
.L_x_167:
[----:B------:R-:W-:Y:S02]  /*6d20*/  ISETP.NE.AND P0, PT, R2, 0x1, PT ;  /* 0x000000010200780c */ /* 0x000fe40003f05270 */
[----:B-1----:R-:W-:Y:S01]  /*6d30*/  SHF.R.U64 R8, R10, R8, R11 ;  /* 0x000000080a087219 */ /* 0x002fe2000000120b */
[----:B0-----:R-:W-:Y:S01]  /*6d40*/  VIADD R11, R25, 0xffffffff ;  /* 0xffffffff190b7836 */ /* 0x001fe20000000000 */
[----:B------:R-:W-:Y:S02]  /*6d50*/  SHF.L.U32 R31, R31, R26, RZ ;  /* 0x0000001a1f1f7219 */ /* 0x000fe400000006ff */
[----:B------:R-:W-:Y:S01]  /*6d60*/  LOP3.LUT R5, R22, R33, RZ, 0xc0, !PT ;  /* 0x0000002116057212 */ /* 0x000fe200078ec0ff */
[----:B------:R-:W-:-:S04]  /*6d70*/  IMAD.MOV R7, RZ, RZ, -R8 ;  /* 0x000000ffff077224 */ /* 0x000fc800078e0a08 */
[----:B------:R-:W-:Y:S02]  /*6d80*/  IMAD R5, R31, R8, R5 ;  /* 0x000000081f057224 */ /* 0x000fe400078e0205 */
[----:B------:R-:W-:Y:S01]  /*6d90*/  @P0 IMAD R6, R9, R23, R4 ;  /* 0x0000001709060224 */ /* 0x000fe200078e0204 */
[----:B------:R-:W-:Y:S01]  /*6da0*/  LOP3.LUT R9, R20, R11, RZ, 0xc0, !PT ;  /* 0x0000000b14097212 */ /* 0x000fe200078ec0ff */
[----:B--2---:R-:W-:Y:S02]  /*6db0*/  IMAD R4, R7, R27, R24 ;  /* 0x0000001b07047224 */ /* 0x004fe400078e0218 */
[----:B---3--:R-:W-:Y:S02]  /*6dc0*/  IMAD R6, R5, R30, R6 ;  /* 0x0000001e05067224 */ /* 0x008fe400078e0206 */
[----:B------:R-:W-:Y:S02]  /*6dd0*/  IMAD R5, R4, R25, R9 ;  /* 0x0000001904057224 */ /* 0x000fe400078e0209 */
[----:B------:R-:W-:-:S02]  /*6de0*/  IMAD.MOV.U32 R8, RZ, RZ, 0x1 ;  /* 0x00000001ff087424 */ /* 0x000fc400078e00ff */
[----:B------:R-:W-:Y:S01]  /*6df0*/  IMAD.MOV.U32 R7, RZ, RZ, R21 ;  /* 0x000000ffff077224 */ /* 0x000fe200078e0015 */
[----:B------:R-:W-:Y:S02]  /*6e00*/  SEL R19, R5, R6, !P0 ;  /* 0x0000000605137207 */ /* 0x000fe40004000000 */
[----:B------:R-:W-:-:S07]  /*6e10*/  SEL R12, R6, R5, !P0 ;  /* 0x00000005060c7207 */ /* 0x000fce0004000000 */
.L_x_165:
[----:B------:R-:W-:-:S08]  /*6e20*/  NOP ;  /* 0x0000000000007918 */ /* 0x000fd00000000000 */
[----:B------:R-:W0:-:S00]  /*6e30*/  USETMAXREG.DEALLOC.CTAPOOL 0x28 ;  /* 0x00000028000079c8 */ /* 0x000e0000080e0500 */
[----:B0-----:R-:W-:-:S13]  /*6e40*/  ISETP.NE.AND P0, PT, R3, RZ, PT ;  /* 0x000000ff0300720c */ /* 0x001fda0003f05270 */
[----:B------:R-:W-:Y:S05]  /*6e50*/  @P0 EXIT ;  /* 0x000000000000094d */ /* 0x000fea0003800000 */
[----:B------:R-:W-:Y:S01]  /*6e60*/  LOP3.LUT P0, RZ, R8, 0xff, RZ, 0xc0, !PT ;  /* 0x000000ff08ff7812 */ /* 0x000fe2000780c0ff */
[----:B------:R-:W-:Y:S02]  /*6e70*/  IMAD.MOV.U32 R3, RZ, RZ, 0x1 ;  /* 0x00000001ff037424 */ /* 0x000fe400078e00ff */
[----:B------:R-:W-:-:S10]  /*6e80*/  IMAD.MOV.U32 R13, RZ, RZ, RZ ;  /* 0x000000ffff0d7224 */ /* 0x000fd400078e00ff */
[----:B------:R-:W-:Y:S05]  /*6e90*/  @!P0 BRA `(.L_x_168) ;  /* 0x0000000c006c8947 */ /* 0x000fea0003800000 */
[----:B------:R-:W0:Y:S01]  /*6ea0*/  LDC R3, c[0x0][0x28c] ;  /* 0x0000a300ff037b82 */ /* 0x000e220000000800 */
[----:B------:R-:W-:Y:S01]  /*6eb0*/  UMOV UR10, 0x1 ;  /* 0x00000001000a7882 */ /* 0x000fe20000000000 */
[----:B------:R-:W-:Y:S01]  /*6ec0*/  ULDC UR5, c[0x0][0x658] ;  /* 0x0001960000057ab9 */ /* 0x000fe20000000800 */
[----:B------:R-:W-:Y:S01]  /*6ed0*/  UMOV UR7, 0xffffffff ;  /* 0xffffffff00077882 */ /* 0x000fe20000000000 */
[----:B------:R-:W-:Y:S01]  /*6ee0*/  BSSY B0, `(.L_x_168) ;  /* 0x00000d6000007945 */ /* 0x000fe20003800000 */
[----:B------:R-:W-:Y:S01]  /*6ef0*/  USHF.L.U32 UR7, UR7, UR5, URZ ;  /* 0x0000000507077299 */ /* 0x000fe2000800063f */
[----:B------:R-:W-:Y:S01]  /*6f00*/  IMAD.MOV.U32 R11, RZ, RZ, 0x1 ;  /* 0x00000001ff0b7424 */ /* 0x000fe200078e00ff */
[----:B------:R-:W-:Y:S01]  /*6f10*/  LOP3.LUT R10, R18, 0x2, RZ, 0xfc, !PT ;  /* 0x00000002120a7812 */ /* 0x000fe200078efcff */
[----:B------:R-:W1:Y:S01]  /*6f20*/  S2UR UR9, SR_CgaCtaId ;  /* 0x00000000000979c3 */ /* 0x000e620000008800 */
[----:B------:R-:W-:Y:S01]  /*6f30*/  IMAD.MOV.U32 R13, RZ, RZ, RZ ;  /* 0x000000ffff0d7224 */ /* 0x000fe200078e00ff */
[----:B------:R-:W-:Y:S01]  /*6f40*/  ULDC UR4, c[0x0][0x600] ;  /* 0x0001800000047ab9 */ /* 0x000fe20000000800 */
[----:B------:R-:W-:Y:S01]  /*6f50*/  UMOV UR14, 0x5 ;  /* 0x00000005000e7882 */ /* 0x000fe20000000000 */
[----:B------:R-:W-:-:S02]  /*6f60*/  UIADD3 UR4, UR4, -0x1, URZ ;  /* 0xffffffff04047890 */ /* 0x000fc4000fffe03f */
[----:B------:R-:W-:Y:S02]  /*6f70*/  USHF.L.U32 UR5, UR10, UR5, URZ ;  /* 0x000000050a057299 */ /* 0x000fe4000800063f */
[----:B------:R-:W-:Y:S01]  /*6f80*/  ULOP3.LUT UR7, URZ, UR7, URZ, 0x33, !UPT ;  /* 0x000000073f077292 */ /* 0x000fe2000f8e333f */
[----:B------:R-:W-:Y:S01]  /*6f90*/  ULDC.64 UR24, c[0x0][0x198] ;  /* 0x0000660000187ab9 */ /* 0x000fe20000000a00 */
[----:B0-----:R-:W-:-:S05]  /*6fa0*/  VIADD R3, R3, 0x1f ;  /* 0x0000001f03037836 */ /* 0x001fca0000000000 */
[----:B------:R-:W-:Y:S01]  /*6fb0*/  SHF.R.S32.HI R4, RZ, 0x1f, R3 ;  /* 0x0000001fff047819 */ /* 0x000fe20000011403 */
[----:B-1----:R-:W-:-:S03]  /*6fc0*/  ULOP3.LUT UR8, UR9, 0x1, URZ, 0xc0, !UPT ;  /* 0x0000000109087892 */ /* 0x002fc6000f8ec03f */
[----:B------:R-:W-:Y:S01]  /*6fd0*/  LEA.HI R4, R4, R3, RZ, 0x5 ;  /* 0x0000000304047211 */ /* 0x000fe200078f28ff */
[----:B------:R-:W-:Y:S01]  /*6fe0*/  USHF.R.U32.HI UR26, URZ, 0x1, UR9 ;  /* 0x000000013f1a7899 */ /* 0x000fe20008011609 */
[----:B------:R-:W-:Y:S01]  /*6ff0*/  IMAD.MOV.U32 R3, RZ, RZ, 0x1 ;  /* 0x00000001ff037424 */ /* 0x000fe200078e00ff */
[----:B------:R-:W-:Y:S01]  /*7000*/  USHF.L.U32 UR6, UR9, 0x6, URZ ;  /* 0x0000000609067899 */ /* 0x000fe2000800063f */
[----:B------:R-:W-:Y:S01]  /*7010*/  SHF.R.S32.HI R8, RZ, 0x5, R4 ;  /* 0x00000005ff087819 */ /* 0x000fe20000011404 */
[----:B------:R-:W-:Y:S02]  /*7020*/  USHF.L.U32 UR27, UR9, 0xb, URZ ;  /* 0x0000000b091b7899 */ /* 0x000fe4000800063f */
[----:B------:R-:W-:Y:S02]  /*7030*/  ULOP3.LUT UR9, UR9, 0xfffffffe, URZ, 0xc0, !UPT ;  /* 0xfffffffe09097892 */ /* 0x000fe4000f8ec03f */
[----:B------:R-:W-:Y:S01]  /*7040*/  UISETP.GT.U32.AND UP0, UPT, UR8, 0xffff, UPT ;  /* 0x0000ffff0800788c */ /* 0x000fe2000bf04070 */
[----:B------:R-:W-:Y:S01]  /*7050*/  VIADD R9, R8, 0x1 ;  /* 0x0000000108097836 */ /* 0x000fe20000000000 */
[----:B------:R-:W-:-:S02]  /*7060*/  USHF.L.U32 UR13, UR10, UR9, URZ ;  /* 0x000000090a0d7299 */ /* 0x000fc4000800063f */
[----:B------:R-:W-:Y:S02]  /*7070*/  ULOP3.LUT UR9, UR9, 0x1, URZ, 0xfc, !UPT ;  /* 0x0000000109097892 */ /* 0x000fe4000f8efc3f */
[----:B------:R-:W-:Y:S02]  /*7080*/  USEL UR8, UR8, 0xffff, !UP0 ;  /* 0x0000ffff08087887 */ /* 0x000fe4000c000000 */
[----:B------:R-:W-:Y:S02]  /*7090*/  USHF.L.U32 UR9, UR10, UR9, URZ ;  /* 0x000000090a097299 */ /* 0x000fe4000800063f */
[----:B------:R-:W-:Y:S02]  /*70a0*/  ULOP3.LUT UR8, UR8, 0xffff, URZ, 0xc0, !UPT ;  /* 0x0000ffff08087892 */ /* 0x000fe4000f8ec03f */
[----:B------:R-:W-:Y:S02]  /*70b0*/  ULOP3.LUT UR6, UR6, 0x40, URZ, 0xc0, !UPT ;  /* 0x0000004006067892 */ /* 0x000fe4000f8ec03f */
[----:B------:R-:W-:-:S02]  /*70c0*/  ULOP3.LUT UR13, UR13, UR9, URZ, 0xfc, !UPT ;  /* 0x000000090d0d7292 */ /* 0x000fc4000f8efc3f */
[----:B------:R-:W-:-:S12]  /*70d0*/  USHF.L.U32 UR14, UR14, UR8, URZ ;  /* 0x000000080e0e7299 */ /* 0x000fd8000800063f */
.L_x_179:
[----:B------:R-:W-:-:S03]  /*70e0*/  UMOV UR8, 0xffffffff ;  /* 0xffffffff00087882 */ /* 0x000fc60000000000 */
[----:B------:R-:W-:Y:S05]  /*70f0*/  BRA.DIV UR8, `(.L_x_169) ;  /* 0x0000001208287947 */ /* 0x000fea000b800000 */
[----:B------:R-:W-:-:S13]  /*7100*/  ELECT P6, URZ, PT ;  /* 0x00000000003f782f */ /* 0x000fda00038c0000 */
.L_x_193:
[----:B------:R-:W0:Y:S01]  /*7110*/  LDC R4, c[0x0][0x28c] ;  /* 0x0000a300ff047b82 */ /* 0x000e220000000800 */
[----:B------:R-:W-:Y:S01]  /*7120*/  BSSY B1, `(.L_x_170) ;  /* 0x000003d000017945 */ /* 0x000fe20003800000 */
[----:B0-----:R-:W-:-:S13]  /*7130*/  ISETP.LT.OR P6, PT, R4, 0x1, !P6 ;  /* 0x000000010400780c */ /* 0x001fda00077c1670 */
[----:B------:R-:W-:Y:S05]  /*7140*/  @P6 BRA `(.L_x_171) ;  /* 0x0000000000e86947 */ /* 0x000fea0003800000 */
[----:B------:R-:W-:Y:S01]  /*7150*/  LEA R12, R12, UR26, 0x1 ;  /* 0x0000001a0c0c7c11 */ /* 0x000fe2000f8e08ff */
[----:B------:R-:W-:Y:S01]  /*7160*/  IMAD.MOV.U32 R20, RZ, RZ, RZ ;  /* 0x000000ffff147224 */ /* 0x000fe200078e00ff */
[----:B------:R-:W-:Y:S01]  /*7170*/  LEA R19, R19, UR6, 0x7 ;  /* 0x0000000613137c11 */ /* 0x000fe2000f8e38ff */
[----:B------:R-:W-:Y:S02]  /*7180*/  IMAD.MOV.U32 R4, RZ, RZ, R9 ;  /* 0x000000ffff047224 */ /* 0x000fe400078e0009 */
[----:B------:R-:W-:Y:S02]  /*7190*/  IMAD.MOV.U32 R5, RZ, RZ, R3 ;  /* 0x000000ffff057224 */ /* 0x000fe400078e0003 */
[----:B------:R-:W-:Y:S02]  /*71a0*/  IMAD.MOV.U32 R6, RZ, RZ, R13 ;  /* 0x000000ffff067224 */ /* 0x000fe400078e000d */
[----:B------:R-:W-:-:S07]  /*71b0*/  IMAD.SHL.U32 R15, R12, 0x40, RZ ;  /* 0x000000400c0f7824 */ /* 0x000fce00078e00ff */
.L_x_174:
[----:B------:R-:W0:Y:S01]  /*71c0*/  S2R R21, SR_CgaCtaId ;  /* 0x0000000000157919 */ /* 0x000e220000008800 */
[----:B------:R-:W-:Y:S02]  /*71d0*/  MOV R12, 0x400 ;  /* 0x00000400000c7802 */ /* 0x000fe40000000f00 */
[----:B------:R-:W-:-:S13]  /*71e0*/  ISETP.NE.AND P1, PT, R0, RZ, PT ;  /* 0x000000ff0000720c */ /* 0x000fda0003f25270 */
[----:B------:R-:W1:Y:S01]  /*71f0*/  @!P1 LDC R14, c[0x0][0x500] ;  /* 0x00014000ff0e9b82 */ /* 0x000e620000000800 */
[----:B0-----:R-:W-:Y:S02]  /*7200*/  LEA R23, R21, R12, 0x18 ;  /* 0x0000000c15177211 */ /* 0x001fe400078ec0ff */
[----:B------:R-:W-:-:S03]  /*7210*/  SHF.L.U32 R12, R5, 0x1f, RZ ;  /* 0x0000001f050c7819 */ /* 0x000fc600000006ff */
[----:B------:R-:W-:-:S04]  /*7220*/  IMAD R21, R6, 0x8, R23 ;  /* 0x0000000806157824 */ /* 0x000fc800078e0217 */
[----:B------:R-:W0:Y:S02]  /*7230*/  SYNCS.PHASECHK.TRANS64.TRYWAIT P0, [R21+URZ+0x38], R12 ;  /* 0x0000380c150075a7 */ /* 0x000e24000800017f */
[----:B01----:R-:W-:Y:S05]  /*7240*/  @!P0 BRA `(.L_x_172) ;  /* 0x0000000c00f48947 */ /* 0x003fea0003800000 */
.L_x_194:
[----:B0-----:R-:W-:Y:S01]  /*7250*/  PRMT R12, R10, 0x9910, RZ ;  /* 0x000099100a0c7816 */ /* 0x001fe200000000ff */
[----:B------:R0:W-:Y:S03]  /*7260*/  @!P1 SYNCS.ARRIVE.TRANS64 RZ, [R21+URZ], R14 ;  /* 0x0000000e15ff99a7 */ /* 0x0001e6000800003f */
[----:B------:R-:W-:-:S13]  /*7270*/  ISETP.NE.AND P0, PT, R12, 0x2, PT ;  /* 0x000000020c00780c */ /* 0x000fda0003f05270 */
[----:B0-----:R-:W-:Y:S05]  /*7280*/  @P0 BRA `(.L_x_173) ;  /* 0x0000000000040947 */ /* 0x001fea0003800000 */
[----:B------:R-:W-:Y:S01]  /*7290*/  BPT.TRAP 0x1 ;  /* 0x000000040000795c */ /* 0x000fe20000300000 */
.L_x_173:
[----:B------:R-:W-:Y:S01]  /*72a0*/  R2UR UR8, R6 ;  /* 0x00000000060872ca */ /* 0x000fe200000e0000 */
[----:B------:R-:W-:Y:S01]  /*72b0*/  VIADD R4, R4, 0xffffffff ;  /* 0xffffffff04047836 */ /* 0x000fe20000000000 */
[----:B------:R-:W-:Y:S01]  /*72c0*/  R2UR UR15, R23 ;  /* 0x00000000170f72ca */ /* 0x000fe200000e0000 */
[----:B------:R-:W-:Y:S01]  /*72d0*/  UIADD3 UR16, UP0, UR24, 0xf0, URZ ;  /* 0x000000f018107890 */ /* 0x000fe2000ff1e03f */
[----:B------:R-:W-:Y:S01]  /*72e0*/  R2UR UR22, R15 ;  /* 0x000000000f1672ca */ /* 0x000fe200000e0000 */
[----:B------:R-:W-:Y:S01]  /*72f0*/  UIADD3 UR30, UP1, UR24, 0x1f0, URZ ;  /* 0x000001f0181e7890 */ /* 0x000fe2000ff3e03f */
[----:B------:R-:W-:Y:S01]  /*7300*/  R2UR UR9, R21 ;  /* 0x00000000150972ca */ /* 0x000fe200000e0000 */
[----:B------:R-:W-:Y:S01]  /*7310*/  UIADD3.X UR17, URZ, UR25, URZ, UP0, !UPT ;  /* 0x000000193f117290 */ /* 0x000fe200087fe43f */
[----:B------:R-:W-:Y:S01]  /*7320*/  R2UR UR10, R20 ;  /* 0x00000000140a72ca */ /* 0x000fe200000e0000 */
[----:B------:R-:W-:Y:S01]  /*7330*/  VIADD R6, R6, 0x1 ;  /* 0x0000000106067836 */ /* 0x000fe20000000000 */
[----:B------:R-:W-:Y:S01]  /*7340*/  R2UR UR12, R7 ;  /* 0x00000000070c72ca */ /* 0x000fe200000e0000 */
[----:B------:R-:W-:Y:S01]  /*7350*/  UPRMT UR28, URZ, 0x5410, UR13 ;  /* 0x000054103f1c7896 */ /* 0x000fe2000800000d */
[----:B------:R-:W-:Y:S01]  /*7360*/  R2UR UR23, R19 ;  /* 0x00000000131772ca */ /* 0x000fe200000e0000 */
[----:B------:R-:W-:Y:S01]  /*7370*/  USHF.L.U32 UR8, UR8, 0xc, URZ ;  /* 0x0000000c08087899 */ /* 0x000fe2000800063f */
[----:B------:R-:W-:Y:S01]  /*7380*/  ISETP.GT.AND P1, PT, R4, 0x1, PT ;  /* 0x000000010400780c */ /* 0x000fe20003f24270 */
[----:B------:R-:W-:Y:S01]  /*7390*/  UIADD3.X UR31, URZ, UR25, URZ, UP1, !UPT ;  /* 0x000000193f1f7290 */ /* 0x000fe20008ffe43f */
[----:B------:R-:W-:Y:S01]  /*73a0*/  ISETP.NE.AND P0, PT, R6, 0x7, PT ;  /* 0x000000070600780c */ /* 0x000fe20003f05270 */
[----:B------:R-:W-:Y:S01]  /*73b0*/  ULEA UR11, UR26, UR8, 0xb ;  /* 0x000000081a0b7291 */ /* 0x000fe2000f8e583f */
[----:B------:R-:W-:Y:S01]  /*73c0*/  VIADD R20, R20, 0x20 ;  /* 0x0000002014147836 */ /* 0x000fe20000000000 */
[----:B------:R-:W-:Y:S01]  /*73d0*/  ULOP3.LUT UR8, UR8, 0x800, UR27, 0xf8, !UPT ;  /* 0x0000080008087892 */ /* 0x000fe2000f8ef81b */
[----:B------:R-:W-:Y:S01]  /*73e0*/  SEL R12, RZ, 0x1, P0 ;  /* 0x00000001ff0c7807 */ /* 0x000fe20000000000 */
[----:B------:R-:W-:Y:S01]  /*73f0*/  ULEA UR11, UR11, UR15, 0x2 ;  /* 0x0000000f0b0b7291 */ /* 0x000fe2000f8e103f */
[----:B------:R-:W-:Y:S01]  /*7400*/  SEL R6, R6, RZ, P0 ;  /* 0x000000ff06067207 */ /* 0x000fe20000000000 */
[----:B------:R-:W-:Y:S01]  /*7410*/  ULEA UR8, UR8, UR15, 0x2 ;  /* 0x0000000f08087291 */ /* 0x000fe2000f8e103f */
[----:B------:R-:W-:Y:S01]  /*7420*/  LOP3.LUT R5, R5, R12, RZ, 0x3c, !PT ;  /* 0x0000000c05057212 */ /* 0x000fe200078e3cff */
[----:B------:R-:W-:-:S02]  /*7430*/  UIADD3 UR20, UR11, 0x180, URZ ;  /* 0x000001800b147890 */ /* 0x000fc4000fffe03f */
[----:B------:R-:W-:Y:S02]  /*7440*/  UPRMT UR15, URZ, 0x5410, UR14 ;  /* 0x000054103f0f7896 */ /* 0x000fe4000800000e */
[----:B------:R-:W-:Y:S01]  /*7450*/  UIADD3 UR21, UR8, 0x1c180, URZ ;  /* 0x0001c18008157890 */ /* 0x000fe2000fffe03f */
[----:B------:R-:W-:Y:S01]  /*7460*/  UMOV UR18, 0x0 ;  /* 0x0000000000127882 */ /* 0x000fe20000000000 */
[----:B------:R-:W-:Y:S01]  /*7470*/  UMOV UR19, 0x10000000 ;  /* 0x1000000000137882 */ /* 0x000fe20000000000 */
[----:B------:R-:W-:Y:S01]  /*7480*/  UMOV UR11, UR22 ;  /* 0x00000016000b7c82 */ /* 0x000fe20008000000 */
[----:B------:R-:W-:-:S03]  /*7490*/  UMOV UR8, UR20 ;  /* 0x0000001400087c82 */ /* 0x000fc60008000000 */
[----:B------:R0:W-:Y:S02]  /*74a0*/  UTMALDG.3D.MULTICAST [UR8], [UR16], UR15, desc[UR18] ;  /* 0x00001208100073b4 */ /* 0x0001e4000801180f */
[----:B0-----:R-:W-:Y:S01]  /*74b0*/  UMOV UR8, UR21 ;  /* 0x0000001500087c82 */ /* 0x001fe20008000000 */
[----:B------:R-:W-:Y:S02]  /*74c0*/  UMOV UR11, UR23 ;  /* 0x00000017000b7c82 */ /* 0x000fe40008000000 */
[----:B------:R0:W-:Y:S02]  /*74d0*/  UTMALDG.3D.MULTICAST [UR8], [UR30], UR28, desc[UR18] ;  /* 0x000012081e0073b4 */ /* 0x0001e4000801181c */
[----:B0-----:R-:W-:Y:S05]  /*74e0*/  @P1 BRA `(.L_x_174) ;  /* 0xfffffffc00341947 */ /* 0x001fea000383ffff */
.L_x_171:
[----:B------:R-:W-:Y:S05]  /*74f0*/  BSYNC B1 ;  /* 0x0000000000017941 */ /* 0x000fea0003800000 */
.L_x_170:
[----:B------:R-:W-:Y:S01]  /*7500*/  LOP3.LUT P1, RZ, R11, 0xff, RZ, 0xc0, !PT ;  /* 0x000000ff0bff7812 */ /* 0x000fe2000782c0ff */
[C---:B------:R-:W-:Y:S01]  /*7510*/  IMAD.IADD R13, R8.reuse, 0x1, R13 ;  /* 0x00000001080d7824 */ /* 0x040fe200078e020d */
[----:B------:R-:W-:Y:S01]  /*7520*/  ULDC.64 UR8, c[0x0][0x650] ;  /* 0x0001940000087ab9 */ /* 0x000fe20000000a00 */
[C---:B------:R-:W-:Y:S01]  /*7530*/  ISETP.GE.U32.AND P2, PT, R8.reuse, 0x7, PT ;  /* 0x000000070800780c */ /* 0x040fe20003f46070 */
[----:B------:R-:W-:Y:S01]  /*7540*/  BSSY B1, `(.L_x_175) ;  /* 0x000006d000017945 */ /* 0x000fe20003800000 */
[C---:B------:R-:W-:Y:S01]  /*7550*/  IMAD.WIDE.U32 R4, R13.reuse, 0x24924925, RZ ;  /* 0x249249250d047825 */ /* 0x040fe200078e00ff */
[----:B------:R-:W-:Y:S02]  /*7560*/  ISETP.GT.U32.AND P0, PT, R13, 0x6, PT ;  /* 0x000000060d00780c */ /* 0x000fe40003f04070 */
[----:B------:R-:W-:Y:S01]  /*7570*/  PRMT R11, RZ, 0x7610, R11 ;  /* 0x00007610ff0b7816 */ /* 0x000fe2000000000b */
[----:B------:R-:W-:Y:S01]  /*7580*/  IMAD.MOV.U32 R12, RZ, RZ, -0x1 ;  /* 0xffffffffff0c7424 */ /* 0x000fe200078e00ff */
[----:B------:R-:W-:Y:S01]  /*7590*/  ISETP.LT.U32.AND P0, PT, R8, 0x7, P0 ;  /* 0x000000070800780c */ /* 0x000fe20000701070 */
[----:B------:R-:W-:-:S02]  /*75a0*/  IMAD.MOV.U32 R19, RZ, RZ, -0x1 ;  /* 0xffffffffff137424 */ /* 0x000fc400078e00ff */
[----:B------:R-:W0:Y:S01]  /*75b0*/  @P1 S2R R7, SR_CgaCtaId ;  /* 0x0000000000071919 */ /* 0x000e220000008800 */
[----:B------:R-:W-:Y:S02]  /*75c0*/  SEL R4, RZ, 0x1, !P0 ;  /* 0x00000001ff047807 */ /* 0x000fe40004000000 */
[----:B------:R-:W-:Y:S02]  /*75d0*/  IADD3 R16, P0, R16, UR36, RZ ;  /* 0x0000002410107c10 */ /* 0x000fe4000ff1e0ff */
[----:B------:R-:W-:Y:S02]  /*75e0*/  @P1 MOV R6, 0x400 ;  /* 0x0000040000061802 */ /* 0x000fe40000000f00 */
[----:B------:R-:W-:Y:S02]  /*75f0*/  IADD3.X R17, R17, UR42, RZ, P0, !PT ;  /* 0x0000002a11117c10 */ /* 0x000fe400087fe4ff */
[----:B------:R-:W-:Y:S02]  /*7600*/  ISETP.GE.U32.AND P0, PT, R16, UR8, PT ;  /* 0x0000000810007c0c */ /* 0x000fe4000bf06070 */
[----:B------:R-:W-:-:S02]  /*7610*/  LOP3.LUT R3, R3, R4, RZ, 0x3c, !PT ;  /* 0x0000000403037212 */ /* 0x000fc400078e3cff */
[----:B------:R-:W-:Y:S02]  /*7620*/  ISETP.GE.U32.AND.EX P0, PT, R17, UR9, PT, P0 ;  /* 0x0000000911007c0c */ /* 0x000fe4000bf06100 */
[----:B0-----:R-:W-:Y:S01]  /*7630*/  @P1 LEA R6, R7, R6, 0x18 ;  /* 0x0000000607061211 */ /* 0x001fe200078ec0ff */
[----:B------:R-:W-:-:S03]  /*7640*/  IMAD.IADD R7, R13, 0x1, -R5 ;  /* 0x000000010d077824 */ /* 0x000fc600078e0a05 */
[----:B------:R0:W-:Y:S02]  /*7650*/  @P1 SYNCS.ARRIVE.TRANS64.A1T0 RZ, [R6+URZ+0x88], RZ ;  /* 0x000088ff06ff19a7 */ /* 0x0001e4000810003f */
[----:B------:R-:W-:-:S04]  /*7660*/  LEA.HI R7, R7, R5, RZ, 0x1f ;  /* 0x0000000507077211 */ /* 0x000fc800078ff8ff */
[----:B------:R-:W-:Y:S01]  /*7670*/  SHF.R.U32.HI R4, RZ, 0x2, R7 ;  /* 0x00000002ff047819 */ /* 0x000fe20000011607 */
[----:B------:R-:W-:-:S03]  /*7680*/  IMAD.MOV.U32 R7, RZ, RZ, -0x1 ;  /* 0xffffffffff077424 */ /* 0x000fc600078e00ff */
[--C-:B------:R-:W-:Y:S01]  /*7690*/  @P2 LOP3.LUT R3, R3, 0x1, R4.reuse, 0x78, !PT ;  /* 0x0000000103032812 */ /* 0x100fe200078e7804 */
[----:B------:R-:W-:Y:S01]  /*76a0*/  IMAD R13, R4, -0x7, R13 ;  /* 0xfffffff9040d7824 */ /* 0x000fe200078e020d */
[----:B------:R-:W-:Y:S01]  /*76b0*/  PRMT R4, RZ, 0x7610, R4 ;  /* 0x00007610ff047816 */ /* 0x000fe20000000004 */
[----:B0-----:R-:W-:Y:S06]  /*76c0*/  @P0 BRA `(.L_x_176) ;  /* 0x0000000400500947 */ /* 0x001fec0003800000 */
[----:B------:R-:W0:Y:S01]  /*76d0*/  S2R R15, SR_CTAID.X ;  /* 0x00000000000f7919 */ /* 0x000e220000002500 */
[----:B------:R-:W-:Y:S01]  /*76e0*/  ULDC.64 UR8, c[0x0][0x628] ;  /* 0x00018a0000087ab9 */ /* 0x000fe20000000a00 */
[----:B------:R-:W1:Y:S01]  /*76f0*/  LDC R20, c[0x0][0x144] ;  /* 0x00005100ff147b82 */ /* 0x000e620000000800 */
[----:B------:R-:W-:Y:S01]  /*7700*/  ISETP.NE.U32.AND P0, PT, RZ, UR8, PT ;  /* 0x00000008ff007c0c */ /* 0x000fe2000bf05070 */
[----:B------:R-:W2:Y:S01]  /*7710*/  S2R R12, SR_CTAID.Y ;  /* 0x00000000000c7919 */ /* 0x000ea20000002600 */
[----:B------:R-:W-:Y:S01]  /*7720*/  ULDC UR10, c[0x0][0x150] ;  /* 0x00005400000a7ab9 */ /* 0x000fe20000000800 */
[----:B------:R-:W-:Y:S01]  /*7730*/  ULDC UR11, c[0x0][0x630] ;  /* 0x00018c00000b7ab9 */ /* 0x000fe20000000800 */
[----:B------:R-:W-:Y:S01]  /*7740*/  ISETP.NE.AND.EX P0, PT, RZ, UR9, PT, P0 ;  /* 0x00000009ff007c0c */ /* 0x000fe2000bf05300 */
[----:B------:R-:W-:Y:S01]  /*7750*/  IMAD.MOV.U32 R4, RZ, RZ, R16 ;  /* 0x000000ffff047224 */ /* 0x000fe200078e0010 */
[----:B0-----:R-:W-:-:S05]  /*7760*/  I2FP.F32.U32 R5, R15 ;  /* 0x0000000f00057245 */ /* 0x001fca0000201000 */
[----:B------:R-:W-:Y:S01]  /*7770*/  FMUL R21, R5, UR10 ;  /* 0x0000000a05157c20 */ /* 0x000fe20008400000 */
[----:B------:R-:W-:-:S05]  /*7780*/  IMAD.MOV.U32 R5, RZ, RZ, R17 ;  /* 0x000000ffff057224 */ /* 0x000fca00078e0011 */
[----:B--2---:R-:W-:Y:S05]  /*7790*/  @!P0 BRA `(.L_x_177) ;  /* 0x0000000000288947 */ /* 0x004fea0003800000 */
[----:B------:R-:W-:Y:S02]  /*77a0*/  ULDC UR10, c[0x0][0x634] ;  /* 0x00018d00000a7ab9 */ /* 0x000fe40000000800 */
[----:B------:R-:W-:-:S05]  /*77b0*/  IADD3 R5, P0, R16, UR10, RZ ;  /* 0x0000000a10057c10 */ /* 0x000fca000ff1e0ff */
[----:B------:R-:W-:-:S04]  /*77c0*/  IMAD.X R19, RZ, RZ, R17, P0 ;  /* 0x000000ffff137224 */ /* 0x000fc800000e0611 */
[----:B------:R-:W-:-:S04]  /*77d0*/  IMAD.WIDE.U32 R6, R19, UR8, RZ ;  /* 0x0000000813067c25 */ /* 0x000fc8000f8e00ff */
[----:B------:R-:W-:-:S04]  /*77e0*/  IMAD.WIDE.U32 R6, P0, R5, UR9, R6 ;  /* 0x0000000905067c25 */ /* 0x000fc8000f800006 */
[----:B------:R-:W-:-:S04]  /*77f0*/  IMAD.WIDE.U32 R4, R5, UR8, RZ ;  /* 0x0000000805047c25 */ /* 0x000fc8000f8e00ff */
[----:B------:R-:W-:Y:S01]  /*7800*/  IMAD.MOV.U32 R4, RZ, RZ, R7 ;  /* 0x000000ffff047224 */ /* 0x000fe200078e0007 */
[----:B------:R-:W-:Y:S01]  /*7810*/  IADD3 RZ, P1, R5, R6, RZ ;  /* 0x0000000605ff7210 */ /* 0x000fe20007f3e0ff */
[----:B------:R-:W-:-:S04]  /*7820*/  IMAD.X R5, RZ, RZ, RZ, P0 ;  /* 0x000000ffff057224 */ /* 0x000fc800000e06ff */
[----:B------:R-:W-:-:S08]  /*7830*/  IMAD.WIDE.U32.X R4, R19, UR9, R4, P1 ;  /* 0x0000000913047c25 */ /* 0x000fd000088e0404 */
.L_x_177:
[--C-:B------:R-:W-:Y:S01]  /*7840*/  SHF.R.U64 R14, R4, UR11, R5.reuse ;  /* 0x0000000b040e7c19 */ /* 0x100fe20008001205 */
[----:B------:R-:W0:Y:S01]  /*7850*/  F2I.U32.TRUNC.NTZ R21, R21 ;  /* 0x0000001500157305 */ /* 0x000e22000020f000 */
[----:B------:R-:W-:Y:S01]  /*7860*/  SHF.R.U32.HI R4, RZ, UR11, R5 ;  /* 0x0000000bff047c19 */ /* 0x000fe20008011605 */
[----:B------:R-:W-:Y:S01]  /*7870*/  ULDC.64 UR8, c[0x0][0x620] ;  /* 0x0001880000087ab9 */ /* 0x000fe20000000a00 */
[----:B------:R-:W-:Y:S01]  /*7880*/  IADD3 R7, P0, RZ, -R14, RZ ;  /* 0x8000000eff077210 */ /* 0x000fe20007f1e0ff */
[----:B------:R-:W-:-:S04]  /*7890*/  ULDC.64 UR10, c[0x0][0x640] ;  /* 0x00019000000a7ab9 */ /* 0x000fc80000000a00 */
[----:B------:R-:W-:Y:S01]  /*78a0*/  IMAD.X R4, RZ, RZ, ~R4, P0 ;  /* 0x000000ffff047224 */ /* 0x000fe200000e0e04 */
[----:B------:R-:W-:-:S03]  /*78b0*/  ISETP.NE.U32.AND P0, PT, RZ, UR10, PT ;  /* 0x0000000aff007c0c */ /* 0x000fc6000bf05070 */
[----:B------:R-:W-:Y:S01]  /*78c0*/  IMAD R6, R4, UR8, RZ ;  /* 0x0000000804067c24 */ /* 0x000fe2000f8e02ff */
[----:B------:R-:W-:Y:S01]  /*78d0*/  ISETP.NE.AND.EX P0, PT, RZ, UR11, PT, P0 ;  /* 0x0000000bff007c0c */ /* 0x000fe2000bf05300 */
[----:B------:R-:W-:Y:S01]  /*78e0*/  IMAD.WIDE.U32 R4, R7, UR8, R16 ;  /* 0x0000000807047c25 */ /* 0x000fe2000f8e0010 */
[----:B------:R-:W-:-:S03]  /*78f0*/  ULDC UR8, c[0x0][0x618] ;  /* 0x0001860000087ab9 */ /* 0x000fc60000000800 */
[----:B------:R-:W-:Y:S01]  /*7900*/  IMAD R7, R7, UR9, R6 ;  /* 0x0000000907077c24 */ /* 0x000fe2000f8e0206 */
[----:B------:R-:W-:Y:S01]  /*7910*/  ULDC UR9, c[0x0][0x154] ;  /* 0x0000550000097ab9 */ /* 0x000fe20000000800 */
[----:B0-----:R-:W-:Y:S02]  /*7920*/  IMAD.MOV R6, RZ, RZ, -R21 ;  /* 0x000000ffff067224 */ /* 0x001fe400078e0a15 */
[----:B------:R-:W0:Y:S01]  /*7930*/  LDC R21, c[0x0][0x148] ;  /* 0x00005200ff157b82 */ /* 0x000e220000000800 */
[----:B------:R-:W-:Y:S02]  /*7940*/  IMAD.IADD R5, R5, 0x1, R7 ;  /* 0x0000000105057824 */ /* 0x000fe400078e0207 */
[----:B-1----:R-:W-:Y:S01]  /*7950*/  IMAD R15, R20, R6, R15 ;  /* 0x00000006140f7224 */ /* 0x002fe200078e020f */
[----:B------:R-:W-:Y:S02]  /*7960*/  I2FP.F32.U32 R6, R12 ;  /* 0x0000000c00067245 */ /* 0x000fe40000201000 */
[----:B------:R-:W-:-:S02]  /*7970*/  SHF.R.U64 R19, R4, UR8, R5 ;  /* 0x0000000804137c19 */ /* 0x000fc40008001205 */
[----:B------:R-:W-:Y:S01]  /*7980*/  SHF.R.U32.HI R4, RZ, UR8, R5 ;  /* 0x00000008ff047c19 */ /* 0x000fe20008011605 */
[----:B------:R-:W-:Y:S01]  /*7990*/  FMUL R6, R6, UR9 ;  /* 0x0000000906067c20 */ /* 0x000fe20008400000 */
[----:B------:R-:W-:Y:S02]  /*79a0*/  ULDC UR8, c[0x0][0x608] ;  /* 0x0001820000087ab9 */ /* 0x000fe40000000800 */
[--C-:B------:R-:W-:Y:S01]  /*79b0*/  SHF.R.U64 R22, R19, UR8, R4.reuse ;  /* 0x0000000813167c19 */ /* 0x100fe20008001204 */
[----:B------:R1:W2:Y:S01]  /*79c0*/  F2I.U32.TRUNC.NTZ R24, R6 ;  /* 0x0000000600187305 */ /* 0x0002a2000020f000 */
[----:B------:R-:W-:Y:S01]  /*79d0*/  SHF.R.U32.HI R5, RZ, UR8, R4 ;  /* 0x00000008ff057c19 */ /* 0x000fe20008011604 */
[----:B------:R-:W-:-:S03]  /*79e0*/  ULDC UR8, c[0x0][0x658] ;  /* 0x0001960000087ab9 */ /* 0x000fc60000000800 */
[--C-:B------:R-:W-:Y:S02]  /*79f0*/  SHF.R.U64 R20, R22, UR8, R5.reuse ;  /* 0x0000000816147c19 */ /* 0x100fe40008001205 */
[----:B------:R-:W-:-:S03]  /*7a00*/  SHF.R.U32.HI R23, RZ, UR8, R5 ;  /* 0x00000008ff177c19 */ /* 0x000fc60008011605 */
[----:B------:R-:W-:Y:S02]  /*7a10*/  IMAD.MOV.U32 R4, RZ, RZ, R20 ;  /* 0x000000ffff047224 */ /* 0x000fe400078e0014 */
[----:B------:R-:W-:Y:S01]  /*7a20*/  IMAD.MOV.U32 R5, RZ, RZ, R23 ;  /* 0x000000ffff057224 */ /* 0x000fe200078e0017 */
[----:B-1----:R-:W-:Y:S06]  /*7a30*/  @!P0 BRA `(.L_x_178) ;  /* 0x0000000000288947 */ /* 0x002fec0003800000 */
        /* <DEDUP_REMOVED lines=10> */
.L_x_178:
[----:B------:R-:W-:Y:S01]  /*7ae0*/  ISETP.NE.AND P0, PT, R2, 0x1, PT ;  /* 0x000000010200780c */ /* 0x000fe20003f05270 */
[----:B------:R-:W-:Y:S01]  /*7af0*/  ULDC UR8, c[0x0][0x648] ;  /* 0x0001920000087ab9 */ /* 0x000fe20000000800 */
[----:B------:R-:W-:Y:S01]  /*7b00*/  LOP3.LUT R22, R22, UR7, RZ, 0xc0, !PT ;  /* 0x0000000716167c12 */ /* 0x000fe2000f8ec0ff */
[----:B--2---:R-:W-:Y:S01]  /*7b10*/  IMAD.MOV R24, RZ, RZ, -R24 ;  /* 0x000000ffff187224 */ /* 0x004fe200078e0a18 */
[----:B------:R-:W-:Y:S01]  /*7b20*/  SHF.R.U64 R5, R4, UR8, R5 ;  /* 0x0000000804057c19 */ /* 0x000fe20008001205 */
[----:B------:R-:W-:Y:S01]  /*7b30*/  ULDC UR8, c[0x0][0x638] ;  /* 0x00018e0000087ab9 */ /* 0x000fe20000000800 */
[----:B------:R-:W-:Y:S01]  /*7b40*/  LOP3.LUT R19, R19, UR4, RZ, 0xc0, !PT ;  /* 0x0000000413137c12 */ /* 0x000fe2000f8ec0ff */
[----:B------:R-:W-:Y:S01]  /*7b50*/  ULDC UR9, c[0x0][0x610] ;  /* 0x0001840000097ab9 */ /* 0x000fe20000000800 */
[----:B------:R-:W-:Y:S02]  /*7b60*/  IMAD.MOV.U32 R4, RZ, RZ, 0x1 ;  /* 0x00000001ff047424 */ /* 0x000fe400078e00ff */
[----:B------:R-:W-:-:S02]  /*7b70*/  IMAD.MOV R7, RZ, RZ, -R5 ;  /* 0x000000ffff077224 */ /* 0x000fc400078e0a05 */
[----:B------:R-:W-:Y:S02]  /*7b80*/  IMAD R22, R5, UR5, R22 ;  /* 0x0000000505167c24 */ /* 0x000fe4000f8e0216 */
[----:B0-----:R-:W-:Y:S02]  /*7b90*/  @P0 IMAD R15, R21, R24, R12 ;  /* 0x00000018150f0224 */ /* 0x001fe400078e020c */
[----:B------:R-:W-:Y:S01]  /*7ba0*/  IMAD R20, R7, UR8, R20 ;  /* 0x0000000807147c24 */ /* 0x000fe2000f8e0214 */
[----:B------:R-:W-:Y:S01]  /*7bb0*/  ULDC UR8, c[0x0][0x600] ;  /* 0x0001800000087ab9 */ /* 0x000fe20000000800 */
[----:B------:R-:W-:Y:S02]  /*7bc0*/  IMAD R15, R22, UR9, R15 ;  /* 0x00000009160f7c24 */ /* 0x000fe4000f8e020f */
[----:B------:R-:W-:Y:S02]  /*7bd0*/  IMAD R20, R20, UR8, R19 ;  /* 0x0000000814147c24 */ /* 0x000fe4000f8e0213 */
[----:B------:R-:W-:-:S03]  /*7be0*/  IMAD.MOV.U32 R7, RZ, RZ, R14 ;  /* 0x000000ffff077224 */ /* 0x000fc600078e000e */
[----:B------:R-:W-:Y:S02]  /*7bf0*/  SEL R19, R20, R15, !P0 ;  /* 0x0000000f14137207 */ /* 0x000fe40004000000 */
[----:B------:R-:W-:-:S07]  /*7c00*/  SEL R12, R15, R20, !P0 ;  /* 0x000000140f0c7207 */ /* 0x000fce0004000000 */
.L_x_176:
[----:B------:R-:W-:Y:S05]  /*7c10*/  BSYNC B1 ;  /* 0x0000000000017941 */ /* 0x000fea0003800000 */
.L_x_175:
[----:B------:R-:W-:-:S13]  /*7c20*/  LOP3.LUT P0, RZ, R4, 0xff, RZ, 0xc0, !PT ;  /* 0x000000ff04ff7812 */ /* 0x000fda000780c0ff */
[----:B------:R-:W-:Y:S05]  /*7c30*/  @P0 BRA `(.L_x_179) ;  /* 0xfffffff400280947 */ /* 0x000fea000383ffff */
[----:B------:R-:W-:Y:S05]  /*7c40*/  BSYNC B0 ;  /* 0x0000000000007941 */ /* 0x000fea0003800000 */
.L_x_168:
[----:B------:R-:W-:-:S03]  /*7c50*/  UMOV UR8, 0xffffffff ;  /* 0xffffffff00087882 */ /* 0x000fc60000000000 */
[----:B------:R-:W-:Y:S05]  /*7c60*/  BRA.DIV UR8, `(.L_x_180) ;  /* 0x0000000608807947 */ /* 0x000fea000b800000 */
[----:B------:R-:W-:-:S13]  /*7c70*/  ELECT P6, URZ, PT ;  /* 0x00000000003f782f */ /* 0x000fda00038c0000 */
.L_x_197:
[----:B------:R-:W-:Y:S04]  /*7c80*/  BSSY B0, `(.L_x_181) ;  /* 0x0000046000007945 */ /* 0x000fe80003800000 */
[----:B------:R-:W-:Y:S05]  /*7c90*/  @!P6 BRA `(.L_x_182) ;  /* 0x000000040010e947 */ /* 0x000fea0003800000 */
[----:B------:R-:W-:-:S04]  /*7ca0*/  LOP3.LUT R18, R18, 0x2, RZ, 0xfc, !PT ;  /* 0x0000000212127812 */ /* 0x000fc800078efcff */
[----:B------:R-:W-:-:S13]  /*7cb0*/  ISETP.NE.AND P0, PT, R18, 0x3, PT ;  /* 0x000000031200780c */ /* 0x000fda0003f05270 */
[----:B------:R-:W-:Y:S05]  /*7cc0*/  @!P0 BRA `(.L_x_183) ;  /* 0x0000000000048947 */ /* 0x000fea0003800000 */
[----:B------:R-:W-:Y:S01]  /*7cd0*/  BPT.TRAP 0x1 ;  /* 0x000000040000795c */ /* 0x000fe20000300000 */
.L_x_183:
[----:B------:R-:W0:Y:S01]  /*7ce0*/  S2R R5, SR_CgaCtaId ;  /* 0x0000000000057919 */ /* 0x000e220000008800 */
[----:B------:R-:W-:Y:S02]  /*7cf0*/  MOV R0, 0x400 ;  /* 0x0000040000007802 */ /* 0x000fe40000000f00 */
[----:B------:R-:W-:Y:S02]  /*7d00*/  SHF.L.U32 R4, R3, 0x1f, RZ ;  /* 0x0000001f03047819 */ /* 0x000fe400000006ff */
[----:B0-----:R-:W-:-:S05]  /*7d10*/  LEA R0, R5, R0, 0x18 ;  /* 0x0000000005007211 */ /* 0x001fca00078ec0ff */
[----:B------:R-:W-:-:S04]  /*7d20*/  VIADD R0, R0, 0x38 ;  /* 0x0000003800007836 */ /* 0x000fc80000000000 */
[C---:B------:R-:W-:Y:S02]  /*7d30*/  IMAD R7, R13.reuse, 0x8, R0 ;  /* 0x000000080d077824 */ /* 0x040fe400078e0200 */
[----:B------:R-:W-:Y:S02]  /*7d40*/  VIADD R13, R13, 0x1 ;  /* 0x000000010d0d7836 */ /* 0x000fe40000000000 */
[----:B------:R-:W0:Y:S03]  /*7d50*/  SYNCS.PHASECHK.TRANS64.TRYWAIT P0, [R7+URZ], R4 ;  /* 0x00000004070075a7 */ /* 0x000e26000800017f */
[----:B------:R-:W-:-:S04]  /*7d60*/  ISETP.NE.AND P1, PT, R13, 0x7, PT ;  /* 0x000000070d00780c */ /* 0x000fc80003f25270 */
[----:B------:R-:W-:Y:S02]  /*7d70*/  SEL R2, RZ, 0x1, P1 ;  /* 0x00000001ff027807 */ /* 0x000fe40000800000 */
[----:B------:R-:W-:Y:S02]  /*7d80*/  SEL R13, R13, RZ, P1 ;  /* 0x000000ff0d0d7207 */ /* 0x000fe40000800000 */
[----:B------:R-:W-:-:S03]  /*7d90*/  LOP3.LUT R6, R3, R2, RZ, 0x3c, !PT ;  /* 0x0000000203067212 */ /* 0x000fc600078e3cff */
[----:B------:R-:W-:Y:S01]  /*7da0*/  IMAD R8, R13, 0x8, R0 ;  /* 0x000000080d087824 */ /* 0x000fe200078e0200 */
[----:B------:R-:W-:Y:S01]  /*7db0*/  SHF.L.U32 R5, R6, 0x1f, RZ ;  /* 0x0000001f06057819 */ /* 0x000fe200000006ff */
[----:B0-----:R-:W-:Y:S06]  /*7dc0*/  @!P0 BRA `(.L_x_184) ;  /* 0x0000000400488947 */ /* 0x001fec0003800000 */
.L_x_198:
[----:B------:R-:W1:Y:S01]  /*7dd0*/  SYNCS.PHASECHK.TRANS64.TRYWAIT P0, [R8+URZ], R5 ;  /* 0x00000005080075a7 */ /* 0x000e62000800017f */
[----:B------:R-:W-:-:S05]  /*7de0*/  VIADD R2, R13, 0x1 ;  /* 0x000000010d027836 */ /* 0x000fca0000000000 */
[----:B------:R-:W-:-:S04]  /*7df0*/  ISETP.NE.AND P1, PT, R2, 0x7, PT ;  /* 0x000000070200780c */ /* 0x000fc80003f25270 */
[----:B------:R-:W-:Y:S02]  /*7e00*/  SEL R3, RZ, 0x1, P1 ;  /* 0x00000001ff037807 */ /* 0x000fe40000800000 */
[----:B0-----:R-:W-:Y:S02]  /*7e10*/  SEL R7, R2, RZ, P1 ;  /* 0x000000ff02077207 */ /* 0x001fe40000800000 */
[----:B------:R-:W-:-:S03]  /*7e20*/  LOP3.LUT R6, R6, R3, RZ, 0x3c, !PT ;  /* 0x0000000306067212 */ /* 0x000fc600078e3cff */
[----:B------:R-:W-:Y:S01]  /*7e30*/  IMAD R9, R7, 0x8, R0 ;  /* 0x0000000807097824 */ /* 0x000fe200078e0200 */
[----:B------:R-:W-:Y:S01]  /*7e40*/  SHF.L.U32 R4, R6, 0x1f, RZ ;  /* 0x0000001f06047819 */ /* 0x000fe200000006ff */
[----:B-1----:R-:W-:Y:S06]  /*7e50*/  @!P0 BRA `(.L_x_185) ;  /* 0x0000000400388947 */ /* 0x002fec0003800000 */
.L_x_199:
[----:B------:R-:W1:Y:S01]  /*7e60*/  SYNCS.PHASECHK.TRANS64.TRYWAIT P0, [R9+URZ], R4 ;  /* 0x00000004090075a7 */ /* 0x000e62000800017f */
[----:B------:R-:W-:-:S05]  /*7e70*/  VIADD R2, R7, 0x1 ;  /* 0x0000000107027836 */ /* 0x000fca0000000000 */
[----:B------:R-:W-:-:S04]  /*7e80*/  ISETP.NE.AND P1, PT, R2, 0x7, PT ;  /* 0x000000070200780c */ /* 0x000fc80003f25270 */
[----:B------:R-:W-:Y:S02]  /*7e90*/  SEL R3, RZ, 0x1, P1 ;  /* 0x00000001ff037807 */ /* 0x000fe40000800000 */
[----:B------:R-:W-:Y:S02]  /*7ea0*/  SEL R7, R2, RZ, P1 ;  /* 0x000000ff02077207 */ /* 0x000fe40000800000 */
[----:B------:R-:W-:-:S03]  /*7eb0*/  LOP3.LUT R6, R6, R3, RZ, 0x3c, !PT ;  /* 0x0000000306067212 */ /* 0x000fc600078e3cff */
[----:B0-----:R-:W-:Y:S01]  /*7ec0*/  IMAD R8, R7, 0x8, R0 ;  /* 0x0000000807087824 */ /* 0x001fe200078e0200 */
[----:B------:R-:W-:Y:S01]  /*7ed0*/  SHF.L.U32 R5, R6, 0x1f, RZ ;  /* 0x0000001f06057819 */ /* 0x000fe200000006ff */
[----:B-1----:R-:W-:Y:S06]  /*7ee0*/  @!P0 BRA `(.L_x_186) ;  /* 0x0000000400288947 */ /* 0x002fec0003800000 */
.L_x_200:
        /* <DEDUP_REMOVED lines=9> */
.L_x_201:
[----:B------:R-:W1:Y:S01]  /*7f80*/  SYNCS.PHASECHK.TRANS64.TRYWAIT P0, [R9+URZ], R4 ;  /* 0x00000004090075a7 */ /* 0x000e62000800017f */
[----:B------:R-:W-:-:S05]  /*7f90*/  VIADD R2, R7, 0x1 ;  /* 0x0000000107027836 */ /* 0x000fca0000000000 */
[----:B------:R-:W-:-:S04]  /*7fa0*/  ISETP.NE.AND P1, PT, R2, 0x7, PT ;  /* 0x000000070200780c */ /* 0x000fc80003f25270 */
[----:B------:R-:W-:Y:S02]  /*7fb0*/  SEL R3, RZ, 0x1, P1 ;  /* 0x00000001ff037807 */ /* 0x000fe40000800000 */
[----:B------:R-:W-:Y:S02]  /*7fc0*/  SEL R7, R2, RZ, P1 ;  /* 0x000000ff02077207 */ /* 0x000fe40000800000 */
[----:B------:R-:W-:-:S03]  /*7fd0*/  LOP3.LUT R11, R6, R3, RZ, 0x3c, !PT ;  /* 0x00000003060b7212 */ /* 0x000fc600078e3cff */
[----:B------:R-:W-:Y:S01]  /*7fe0*/  IMAD R6, R7, 0x8, R0 ;  /* 0x0000000807067824 */ /* 0x000fe200078e0200 */
[----:B0-----:R-:W-:Y:S01]  /*7ff0*/  SHF.L.U32 R5, R11, 0x1f, RZ ;  /* 0x0000001f0b057819 */ /* 0x001fe200000006ff */
[----:B-1----:R-:W-:Y:S06]  /*8000*/  @!P0 BRA `(.L_x_188) ;  /* 0x0000000400088947 */ /* 0x002fec0003800000 */
.L_x_202:
[----:B------:R-:W1:Y:S01]  /*8010*/  SYNCS.PHASECHK.TRANS64.TRYWAIT P0, [R6+URZ], R5 ;  /* 0x00000005060075a7 */ /* 0x000e62000800017f */
[----:B------:R-:W-:-:S05]  /*8020*/  VIADD R2, R7, 0x1 ;  /* 0x0000000107027836 */ /* 0x000fca0000000000 */
[----:B------:R-:W-:-:S04]  /*8030*/  ISETP.NE.AND P1, PT, R2, 0x7, PT ;  /* 0x000000070200780c */ /* 0x000fc80003f25270 */
[----:B0-----:R-:W-:Y:S02]  /*8040*/  SEL R4, RZ, 0x1, P1 ;  /* 0x00000001ff047807 */ /* 0x001fe40000800000 */
[----:B------:R-:W-:Y:S02]  /*8050*/  SEL R3, R2, RZ, P1 ;  /* 0x000000ff02037207 */ /* 0x000fe40000800000 */
[----:B------:R-:W-:Y:S01]  /*8060*/  LOP3.LUT R4, R11, R4, RZ, 0x3c, !PT ;  /* 0x000000040b047212 */ /* 0x000fe200078e3cff */
[----:B-1----:R-:W-:Y:S06]  /*8070*/  @!P0 BRA `(.L_x_189) ;  /* 0x0000000400008947 */ /* 0x002fec0003800000 */
.L_x_203:
[----:B------:R-:W-:Y:S01]  /*8080*/  IMAD R3, R3, 0x8, R0 ;  /* 0x0000000803037824 */ /* 0x000fe200078e0200 */
[----:B------:R-:W-:-:S07]  /*8090*/  SHF.L.U32 R0, R4, 0x1f, RZ ;  /* 0x0000001f04007819 */ /* 0x000fce00000006ff */
.L_x_190:
[----:B-1----:R1:W2:Y:S02]  /*80a0*/  SYNCS.PHASECHK.TRANS64.TRYWAIT P0, [R3+URZ], R0 ;  /* 0x00000000030075a7 */ /* 0x0022a4000800017f */
[----:B--2---:R-:W-:Y:S05]  /*80b0*/  @!P0 NANOSLEEP.SYNCS 0x989680 ;  /* 0x009896800000895d */ /* 0x004fea0003900000 */
[----:B------:R-:W2:Y:S02]  /*80c0*/  @!P0 SYNCS.PHASECHK.TRANS64 P0, [R3+URZ], R0 ;  /* 0x00000000030085a7 */ /* 0x000ea4000800007f */
[----:B--2---:R-:W-:Y:S05]  /*80d0*/  @!P0 BRA `(.L_x_190) ;  /* 0xfffffffc00f08947 */ /* 0x004fea000383ffff */
.L_x_182:
[----:B------:R-:W-:Y:S05]  /*80e0*/  BSYNC B0 ;  /* 0x0000000000007941 */ /* 0x000fea0003800000 */
.L_x_181:
[----:B------:R-:W-:Y:S05]  /*80f0*/  EXIT ;  /* 0x000000000000794d */ /* 0x000fea0003800000 */
.L_x_21:
[----:B-1----:R1:W2:Y:S02]  /*8100*/  SYNCS.PHASECHK.TRANS64.TRYWAIT P1, [R3+URZ], R0 ;  /* 0x00000000030075a7 */ /* 0x0022a4000802017f */
[----:B--2---:R-:W-:Y:S05]  /*8110*/  @!P1 NANOSLEEP.SYNCS 0x989680 ;  /* 0x009896800000995d */ /* 0x004fea0003900000 */
[----:B------:R-:W2:Y:S02]  /*8120*/  @!P1 SYNCS.PHASECHK.TRANS64 P1, [R3+URZ], R0 ;  /* 0x00000000030095a7 */ /* 0x000ea4000802007f */
[----:B--2---:R-:W-:Y:S05]  /*8130*/  @!P1 BRA `(.L_x_21) ;  /* 0xfffffffc00f09947 */ /* 0x004fea000383ffff */
[----:B------:R-:W-:Y:S05]  /*8140*/  BRA `(.L_x_20) ;  /* 0xffffff9400b07947 */ /* 0x000fea000383ffff */
.L_x_26:
[----:B-1----:R1:W2:Y:S02]  /*8150*/  SYNCS.PHASECHK.TRANS64.TRYWAIT P1, [R5+URZ], R4 ;  /* 0x00000004050075a7 */ /* 0x0022a4000802017f */
[----:B--2---:R-:W-:Y:S05]  /*8160*/  @!P1 NANOSLEEP.SYNCS 0x989680 ;  /* 0x009896800000995d */ /* 0x004fea0003900000 */
[----:B------:R-:W2:Y:S02]  /*8170*/  @!P1 SYNCS.PHASECHK.TRANS64 P1, [R5+URZ], R4 ;  /* 0x00000004050095a7 */ /* 0x000ea4000802007f */
[----:B--2---:R-:W-:Y:S05]  /*8180*/  @!P1 BRA `(.L_x_26) ;  /* 0xfffffffc00f09947 */ /* 0x004fea000383ffff */
[----:B------:R-:W-:Y:S05]  /*8190*/  BRA `(.L_x_25) ;  /* 0xffffff98008c7947 */ /* 0x000fea000383ffff */
.L_x_169:
[----:B------:R-:W-:Y:S01]  /*81a0*/  BSSY B1, `(.L_x_191) ;  /* 0x0000006000017945 */ /* 0x000fe20003800000 */
[----:B------:R-:W-:-:S07]  /*81b0*/  IMAD.MOV.U32 R15, RZ, RZ, -0x1 ;  /* 0xffffffffff0f7424 */ /* 0x000fce00078e00ff */
[----:B------:R-:W-:Y:S05]  /*81c0*/  WARPSYNC.COLLECTIVE R15, `(.L_x_192) ;  /* 0x000000000f0c7348 */ /* 0x000fea0003c00000 */
[----:B------:R-:W-:Y:S02]  /*81d0*/  ELECT P6, UR62, PT ;  /* 0x00000000003e782f */ /* 0x000fe400038c0000 */
[----:B------:R-:W-:Y:S01]  /*81e0*/  MOV R14, UR62 ;  /* 0x0000003e000e7c02 */ /* 0x000fe20008000f00 */
[----:B------:R-:W-:Y:S10]  /*81f0*/  ENDCOLLECTIVE ;  /* 0x000000000000791b */ /* 0x000ff40003800000 */
.L_x_192:
[----:B------:R-:W-:Y:S05]  /*8200*/  BSYNC B1 ;  /* 0x0000000000017941 */ /* 0x000fea0003800000 */
.L_x_191:
[----:B------:R-:W-:Y:S05]  /*8210*/  BRA `(.L_x_193) ;  /* 0xffffffec00bc7947 */ /* 0x000fea000383ffff */
.L_x_172:
[----:B0-----:R0:W1:Y:S02]  /*8220*/  SYNCS.PHASECHK.TRANS64.TRYWAIT P0, [R21+URZ+0x38], R12 ;  /* 0x0000380c150075a7 */ /* 0x001064000800017f */
[----:B-1----:R-:W-:Y:S05]  /*8230*/  @!P0 NANOSLEEP.SYNCS 0x989680 ;  /* 0x009896800000895d */ /* 0x002fea0003900000 */
[----:B------:R-:W1:Y:S02]  /*8240*/  @!P0 SYNCS.PHASECHK.TRANS64 P0, [R21+URZ+0x38], R12 ;  /* 0x0000380c150085a7 */ /* 0x000e64000800007f */
[----:B-1----:R-:W-:Y:S05]  /*8250*/  @!P0 BRA `(.L_x_172) ;  /* 0xfffffffc00f08947 */ /* 0x002fea000383ffff */
[----:B------:R-:W-:Y:S05]  /*8260*/  BRA `(.L_x_194) ;  /* 0xffffffec00f87947 */ /* 0x000fea000383ffff */
.L_x_180:
[----:B------:R-:W-:Y:S01]  /*8270*/  BSSY B0, `(.L_x_195) ;  /* 0x0000006000007945 */ /* 0x000fe20003800000 */
[----:B------:R-:W-:-:S07]  /*8280*/  IMAD.MOV.U32 R15, RZ, RZ, -0x1 ;  /* 0xffffffffff0f7424 */ /* 0x000fce00078e00ff */
[----:B------:R-:W-:Y:S05]  /*8290*/  WARPSYNC.COLLECTIVE R15, `(.L_x_196) ;  /* 0x000000000f0c7348 */ /* 0x000fea0003c00000 */
[----:B------:R-:W-:Y:S02]  /*82a0*/  ELECT P6, UR62, PT ;  /* 0x00000000003e782f */ /* 0x000fe400038c0000 */
[----:B------:R-:W-:Y:S01]  /*82b0*/  MOV R14, UR62 ;  /* 0x0000003e000e7c02 */ /* 0x000fe20008000f00 */
[----:B------:R-:W-:Y:S10]  /*82c0*/  ENDCOLLECTIVE ;  /* 0x000000000000791b */ /* 0x000ff40003800000 */
.L_x_196:
[----:B------:R-:W-:Y:S05]  /*82d0*/  BSYNC B0 ;  /* 0x0000000000007941 */ /* 0x000fea0003800000 */
.L_x_195:
[----:B------:R-:W-:Y:S05]  /*82e0*/  BRA `(.L_x_197) ;  /* 0xfffffff800647947 */ /* 0x000fea000383ffff */
.L_x_184:
[----:B0-----:R0:W1:Y:S02]  /*82f0*/  SYNCS.PHASECHK.TRANS64.TRYWAIT P0, [R7+URZ], R4 ;  /* 0x00000004070075a7 */ /* 0x001064000800017f */
[----:B-1----:R-:W-:Y:S05]  /*8300*/  @!P0 NANOSLEEP.SYNCS 0x989680 ;  /* 0x009896800000895d */ /* 0x002fea0003900000 */
[----:B------:R-:W1:Y:S02]  /*8310*/  @!P0 SYNCS.PHASECHK.TRANS64 P0, [R7+URZ], R4 ;  /* 0x00000004070085a7 */ /* 0x000e64000800007f */
[----:B-1----:R-:W-:Y:S05]  /*8320*/  @!P0 BRA `(.L_x_184) ;  /* 0xfffffffc00f08947 */ /* 0x002fea000383ffff */
[----:B------:R-:W-:Y:S05]  /*8330*/  BRA `(.L_x_198) ;  /* 0xfffffff800a47947 */ /* 0x000fea000383ffff */
.L_x_185:
[----:B0-----:R0:W1:Y:S02]  /*8340*/  SYNCS.PHASECHK.TRANS64.TRYWAIT P0, [R8+URZ], R5 ;  /* 0x00000005080075a7 */ /* 0x001064000800017f */
[----:B-1----:R-:W-:Y:S05]  /*8350*/  @!P0 NANOSLEEP.SYNCS 0x989680 ;  /* 0x009896800000895d */ /* 0x002fea0003900000 */
[----:B------:R-:W1:Y:S02]  /*8360*/  @!P0 SYNCS.PHASECHK.TRANS64 P0, [R8+URZ], R5 ;  /* 0x00000005080085a7 */ /* 0x000e64000800007f */
[----:B-1----:R-:W-:Y:S05]  /*8370*/  @!P0 BRA `(.L_x_185) ;  /* 0xfffffffc00f08947 */ /* 0x002fea000383ffff */
[----:B------:R-:W-:Y:S05]  /*8380*/  BRA `(.L_x_199) ;  /* 0xfffffff800b47947 */ /* 0x000fea000383ffff */
.L_x_186:
[----:B0-----:R0:W1:Y:S02]  /*8390*/  SYNCS.PHASECHK.TRANS64.TRYWAIT P0, [R9+URZ], R4 ;  /* 0x00000004090075a7 */ /* 0x001064000800017f */
[----:B-1----:R-:W-:Y:S05]  /*83a0*/  @!P0 NANOSLEEP.SYNCS 0x989680 ;  /* 0x009896800000895d */ /* 0x002fea0003900000 */
[----:B------:R-:W1:Y:S02]  /*83b0*/  @!P0 SYNCS.PHASECHK.TRANS64 P0, [R9+URZ], R4 ;  /* 0x00000004090085a7 */ /* 0x000e64000800007f */
[----:B-1----:R-:W-:Y:S05]  /*83c0*/  @!P0 BRA `(.L_x_186) ;  /* 0xfffffffc00f08947 */ /* 0x002fea000383ffff */
[----:B------:R-:W-:Y:S05]  /*83d0*/  BRA `(.L_x_200) ;  /* 0xfffffff800c47947 */ /* 0x000fea000383ffff */
.L_x_187:
[----:B0-----:R0:W1:Y:S02]  /*83e0*/  SYNCS.PHASECHK.TRANS64.TRYWAIT P0, [R8+URZ], R5 ;  /* 0x00000005080075a7 */ /* 0x001064000800017f */
[----:B-1----:R-:W-:Y:S05]  /*83f0*/  @!P0 NANOSLEEP.SYNCS 0x989680 ;  /* 0x009896800000895d */ /* 0x002fea0003900000 */
[----:B------:R-:W1:Y:S02]  /*8400*/  @!P0 SYNCS.PHASECHK.TRANS64 P0, [R8+URZ], R5 ;  /* 0x00000005080085a7 */ /* 0x000e64000800007f */
[----:B-1----:R-:W-:Y:S05]  /*8410*/  @!P0 BRA `(.L_x_187) ;  /* 0xfffffffc00f08947 */ /* 0x002fea000383ffff */
[----:B------:R-:W-:Y:S05]  /*8420*/  BRA `(.L_x_201) ;  /* 0xfffffff800d47947 */ /* 0x000fea000383ffff */
.L_x_188:
[----:B0-----:R0:W1:Y:S02]  /*8430*/  SYNCS.PHASECHK.TRANS64.TRYWAIT P0, [R9+URZ], R4 ;  /* 0x00000004090075a7 */ /* 0x001064000800017f */
[----:B-1----:R-:W-:Y:S05]  /*8440*/  @!P0 NANOSLEEP.SYNCS 0x989680 ;  /* 0x009896800000895d */ /* 0x002fea0003900000 */
[----:B------:R-:W1:Y:S02]  /*8450*/  @!P0 SYNCS.PHASECHK.TRANS64 P0, [R9+URZ], R4 ;  /* 0x00000004090085a7 */ /* 0x000e64000800007f */
[----:B-1----:R-:W-:Y:S05]  /*8460*/  @!P0 BRA `(.L_x_188) ;  /* 0xfffffffc00f08947 */ /* 0x002fea000383ffff */
[----:B------:R-:W-:Y:S05]  /*8470*/  BRA `(.L_x_202) ;  /* 0xfffffff800e47947 */ /* 0x000fea000383ffff */
.L_x_189:
[----:B0-----:R0:W1:Y:S02]  /*8480*/  SYNCS.PHASECHK.TRANS64.TRYWAIT P0, [R6+URZ], R5 ;  /* 0x00000005060075a7 */ /* 0x001064000800017f */
[----:B-1----:R-:W-:Y:S05]  /*8490*/  @!P0 NANOSLEEP.SYNCS 0x989680 ;  /* 0x009896800000895d */ /* 0x002fea0003900000 */
[----:B------:R-:W1:Y:S02]  /*84a0*/  @!P0 SYNCS.PHASECHK.TRANS64 P0, [R6+URZ], R5 ;  /* 0x00000005060085a7 */ /* 0x000e64000800007f */
[----:B-1----:R-:W-:Y:S05]  /*84b0*/  @!P0 BRA `(.L_x_189) ;  /* 0xfffffffc00f08947 */ /* 0x002fea000383ffff */
[----:B------:R-:W-:Y:S05]  /*84c0*/  BRA `(.L_x_203) ;  /* 0xfffffff800ec7947 */ /* 0x000fea000383ffff */
.L_x_204:
[----:B------:R-:W-:-:S00]  /*84d0*/  BRA `(.L_x_204) ;  /* 0xfffffffc00fc7947 */ /* 0x000fc0000383ffff */
[----:B------:R-:W-:-:S00]  /*84e0*/  NOP ;  /* 0x0000000000007918 */ /* 0x000fc00000000000 */
        /* <DEDUP_REMOVED lines=9> */
.L_x_205:


//--------------------- .nv.global.init           --------------------------
	.section	.nv.global.init,"aw",@progbits
.nv.global.init:
	.type		$str$22,@object
	.size		$str$22,($str$23 - $str$22)
$str$22:
        /*0000*/ 	.byte	0x6b, 0x5f, 0x74, 0x69, 0x6c, 0x65, 0x5f, 0x63, 0x6f, 0x75, 0x6e, 0x74, 0x20, 0x3e, 0x3d, 0x20
        /*0010*/ 	.byte	0x31, 0x00
	.type		$str$23,@object
	.size		$str$23,(__unnamed_1 - $str$23)
$str$23:
        /*0012*/ 	.byte	0x2f, 0x74, 0x6d, 0x70, 0x2f, 0x63, 0x75, 0x74, 0x6c, 0x61, 0x73, 0x73, 0x5f, 0x73, 0x77, 0x65
        /*0022*/ 	.byte	0x65, 0x70, 0x5f, 0x73, 0x72, 0x63, 0x2f, 0x69, 0x6e, 0x63, 0x6c, 0x75, 0x64, 0x65, 0x2f, 0x63
        /*0032*/ 	.byte	0x75, 0x74, 0x6c, 0x61, 0x73, 0x73, 0x2f, 0x67, 0x65, 0x6d, 0x6d, 0x2f, 0x63, 0x6f, 0x6c, 0x6c
        /*0042*/ 	.byte	0x65, 0x63, 0x74, 0x69, 0x76, 0x65, 0x2f, 0x73, 0x6d, 0x39, 0x30, 0x5f, 0x6d, 0x6d, 0x61, 0x5f
        /*0052*/ 	.byte	0x74, 0x6d, 0x61, 0x5f, 0x67, 0x6d, 0x6d, 0x61, 0x5f, 0x73, 0x73, 0x5f, 0x77, 0x61, 0x72, 0x70
        /*0062*/ 	.byte	0x73, 0x70, 0x65, 0x63, 0x69, 0x61, 0x6c, 0x69, 0x7a, 0x65, 0x64, 0x2e, 0x68, 0x70, 0x70, 0x00
	.type		__unnamed_1,@object
	.size		__unnamed_1,(.L_0 - __unnamed_1)
__unnamed_1:
        /*0072*/ 	.byte	0x76, 0x6f, 0x69, 0x64, 0x20, 0x63, 0x75, 0x74, 0x6c, 0x61, 0x73, 0x73, 0x3a, 0x3a, 0x67, 0x65
        /* <DEDUP_REMOVED lines=178> */
        /*0ba2*/ 	.byte	0x79, 0x5d, 0x00
.L_0:


//--------------------- .nv.shared._ZN7cutlass13device_kernelINS_4gemm6kernel13GemmUniversalIN4cute5tupleIJiiiiEEENS1_10collective13CollectiveMmaINS1_34MainloopSm90TmaGmmaWarpSpecializedILi7ENS5_IJNS4_1CILi2EEESB_NSA_ILi1EEEEEENS1_35KernelTmaWarpSpecializedCooperativeEEENS5_IJNSA_ILi128EEESG_NSA_ILi32EEEEEENS_10tfloat32_tENS5_IJlSC_lEEESJ_SK_NS4_8TiledMMAINS4_8MMA_AtomIJNS4_4SM904GMMA30MMA_64x128x8_F32TF32TF32_SS_TNILNSO_7ScaleInE1ELSQ_1EEEEEENS4_6LayoutINS5_IJSB_SC_SC_EEENS5_IJSC_NSA_ILi0EEESV_EEEEENS5_IJNS4_10UnderscoreESY_SY_EEEEENS4_23SM90_TMA_LOAD_MULTICASTENS4_14ComposedLayoutINS4_7SwizzleILi3ELi4ELi3EEENS4_18smem_ptr_flag_bitsILi32EEENST_INS5_IJNSA_ILi8EEESH_EEENS5_IJSH_SC_EEEEEEEvNS4_8identityES11_S1B_vS1C_EENS_8epilogue10collective6detail29Sm90TmaWarpSpecializedAdapterINS1F_15DefaultEpilogueISJ_SK_SK_NS1E_6thread17LinearCombinationISJ_Li1EffLNS1J_9ScaleType4KindE0ELNS_15FloatRoundStyleE2ESJ_EENS1_15EpilogueDefaultEEEEEvvEEEEvNT_6ParamsE --------------------------
	.section	.nv.shared._ZN7cutlass13device_kernelINS_4gemm6kernel13GemmUniversalIN4cute5tupleIJiiiiEEENS1_10collective13CollectiveMmaINS1_34MainloopSm90TmaGmmaWarpSpecializedILi7ENS5_IJNS4_1CILi2EEESB_NSA_ILi1EEEEEENS1_35KernelTmaWarpSpecializedCooperativeEEENS5_IJNSA_ILi128EEESG_NSA_ILi32EEEEEENS_10tfloat32_tENS5_IJlSC_lEEESJ_SK_NS4_8TiledMMAINS4_8MMA_AtomIJNS4_4SM904GMMA30MMA_64x128x8_F32TF32TF32_SS_TNILNSO_7ScaleInE1ELSQ_1EEEEEENS4_6LayoutINS5_IJSB_SC_SC_EEENS5_IJSC_NSA_ILi0EEESV_EEEEENS5_IJNS4_10UnderscoreESY_SY_EEEEENS4_23SM90_TMA_LOAD_MULTICASTENS4_14ComposedLayoutINS4_7SwizzleILi3ELi4ELi3EEENS4_18smem_ptr_flag_bitsILi32EEENST_INS5_IJNSA_ILi8EEESH_EEENS5_IJSH_SC_EEEEEEEvNS4_8identityES11_S1B_vS1C_EENS_8epilogue10collective6detail29Sm90TmaWarpSpecializedAdapterINS1F_15DefaultEpilogueISJ_SK_SK_NS1E_6thread17LinearCombinationISJ_Li1EffLNS1J_9ScaleType4KindE0ELNS_15FloatRoundStyleE2ESJ_EENS1_15EpilogueDefaultEEEEEvvEEEEvNT_6ParamsE,"aw",@nobits
	.sectionflags	@""
	.align	16
	.zero		1024


//--------------------- .nv.shared.reserved.0     --------------------------
	.section	.nv.shared.reserved.0,"aw",@nobits
	.weak		__nv_reservedSMEM_offset_0_alias
	.size		__nv_reservedSMEM_offset_0_alias, 0, 0
	.other		__nv_reservedSMEM_offset_0_alias,@"STO_CUDA_RESERVED_SHARED STV_DEFAULT"
__nv_reservedSMEM_offset_0_alias:
	.zero		0


//--------------------- .nv.global                --------------------------
	.section	.nv.global,"aw",@nobits
.nv.global:
	.type		_ZN40_INTERNAL_3b7b9a16_4_k_cu_fa0758d5_331154cute1_E,@object
	.size		_ZN40_INTERNAL_3b7b9a16_4_k_cu_fa0758d5_331154cute1_E,(_ZN40_INTERNAL_3b7b9a16_4_k_cu_fa0758d5_331154cuda3std3__45__cpo6cbeginE - _ZN40_INTERNAL_3b7b9a16_4_k_cu_fa0758d5_331154cute1_E)
_ZN40_INTERNAL_3b7b9a16_4_k_cu_fa0758d5_331154cute1_E:
	.zero		1
	.type		_ZN40_INTERNAL_3b7b9a16_4_k_cu_fa0758d5_331154cuda3std3__45__cpo6cbeginE,@object
	.size		_ZN40_INTERNAL_3b7b9a16_4_k_cu_fa0758d5_331154cuda3std3__45__cpo6cbeginE,(_ZN40_INTERNAL_3b7b9a16_4_k_cu_fa0758d5_331154cuda3std3__48in_placeE - _ZN40_INTERNAL_3b7b9a16_4_k_cu_fa0758d5_331154cuda3std3__45__cpo6cbeginE)
_ZN40_INTERNAL_3b7b9a16_4_k_cu_fa0758d5_331154cuda3std3__45__cpo6cbeginE:
	.zero		1
	.type		_ZN40_INTERNAL_3b7b9a16_4_k_cu_fa0758d5_331154cuda3std3__48in_placeE,@object
	.size		_ZN40_INTERNAL_3b7b9a16_4_k_cu_fa0758d5_331154cuda3std3__48in_placeE,(_ZN40_INTERNAL_3b7b9a16_4_k_cu_fa0758d5_331154cuda3std6ranges3__45__cpo9iter_moveE - _ZN40_INTERNAL_3b7b9a16_4_k_cu_fa0758d5_331154cuda3std3__48in_placeE)
_ZN40_INTERNAL_3b7b9a16_4_k_cu_fa0758d5_331154cuda3std3__48in_placeE:
	.zero		1
	.type		_ZN40_INTERNAL_3b7b9a16_4_k_cu_fa0758d5_331154cuda3std6ranges3__45__cpo9iter_moveE,@object
	.size		_ZN40_INTERNAL_3b7b9a16_4_k_cu_fa0758d5_331154cuda3std6ranges3__45__cpo9iter_moveE,(_ZN40_INTERNAL_3b7b9a16_4_k_cu_fa0758d5_331154cuda3std3__45__cpo5beginE - _ZN40_INTERNAL_3b7b9a16_4_k_cu_fa0758d5_331154cuda3std6ranges3__45__cpo9iter_moveE)
_ZN40_INTERNAL_3b7b9a16_4_k_cu_fa0758d5_331154cuda3std6ranges3__45__cpo9iter_moveE:
	.zero		1
	.type		_ZN40_INTERNAL_3b7b9a16_4_k_cu_fa0758d5_331154cuda3std3__45__cpo5beginE,@object
	.size		_ZN40_INTERNAL_3b7b9a16_4_k_cu_fa0758d5_331154cuda3std3__45__cpo5beginE,(_ZN40_INTERNAL_3b7b9a16_4_k_cu_fa0758d5_331154cuda3std3__442_GLOBAL__N__3b7b9a16_4_k_cu_fa0758d5_331156ignoreE - _ZN40_INTERNAL_3b7b9a16_4_k_cu_fa0758d5_331154cuda3std3__45__cpo5beginE)
_ZN40_INTERNAL_3b7b9a16_4_k_cu_fa0758d5_331154cuda3std3__45__cpo5beginE:
	.zero		1
	.type		_ZN40_INTERNAL_3b7b9a16_4_k_cu_fa0758d5_331154cuda3std3__442_GLOBAL__N__3b7b9a16_4_k_cu_fa0758d5_331156ignoreE,@object
	.size		_ZN40_INTERNAL_3b7b9a16_4_k_cu_fa0758d5_331154cuda3std3__442_GLOBAL__N__3b7b9a16_4_k_cu_fa0758d5_331156ignoreE,(_ZN40_INTERNAL_3b7b9a16_4_k_cu_fa0758d5_331154cute7productE - _ZN40_INTERNAL_3b7b9a16_4_k_cu_fa0758d5_331154cuda3std3__442_GLOBAL__N__3b7b9a16_4_k_cu_fa0758d5_331156ignoreE)
_ZN40_INTERNAL_3b7b9a16_4_k_cu_fa0758d5_331154cuda3std3__442_GLOBAL__N__3b7b9a16_4_k_cu_fa0758d5_331156ignoreE:
	.zero		1
	.type		_ZN40_INTERNAL_3b7b9a16_4_k_cu_fa0758d5_331154cute7productE,@object
	.size		_ZN40_INTERNAL_3b7b9a16_4_k_cu_fa0758d5_331154cute7productE,(_ZN40_INTERNAL_3b7b9a16_4_k_cu_fa0758d5_331154cuda3std3__45__cpo3endE - _ZN40_INTERNAL_3b7b9a16_4_k_cu_fa0758d5_331154cute7productE)
_ZN40_INTERNAL_3b7b9a16_4_k_cu_fa0758d5_331154cute7productE:
	.zero		1
	.type		_ZN40_INTERNAL_3b7b9a16_4_k_cu_fa0758d5_331154cuda3std3__45__cpo3endE,@object
	.size		_ZN40_INTERNAL_3b7b9a16_4_k_cu_fa0758d5_331154cuda3std3__45__cpo3endE,(_ZN40_INTERNAL_3b7b9a16_4_k_cu_fa0758d5_331154cuda3std3__419piecewise_constructE - _ZN40_INTERNAL_3b7b9a16_4_k_cu_fa0758d5_331154cuda3std3__45__cpo3endE)
_ZN40_INTERNAL_3b7b9a16_4_k_cu_fa0758d5_331154cuda3std3__45__cpo3endE:
	.zero		1
	.type		_ZN40_INTERNAL_3b7b9a16_4_k_cu_fa0758d5_331154cuda3std3__419piecewise_constructE,@object
	.size		_ZN40_INTERNAL_3b7b9a16_4_k_cu_fa0758d5_331154cuda3std3__419piecewise_constructE,(_ZN40_INTERNAL_3b7b9a16_4_k_cu_fa0758d5_331154cuda3std3__45__cpo4cendE - _ZN40_INTERNAL_3b7b9a16_4_k_cu_fa0758d5_331154cuda3std3__419piecewise_constructE)
_ZN40_INTERNAL_3b7b9a16_4_k_cu_fa0758d5_331154cuda3std3__419piecewise_constructE:
	.zero		1
	.type		_ZN40_INTERNAL_3b7b9a16_4_k_cu_fa0758d5_331154cuda3std3__45__cpo4cendE,@object
	.size		_ZN40_INTERNAL_3b7b9a16_4_k_cu_fa0758d5_331154cuda3std3__45__cpo4cendE,(_ZN40_INTERNAL_3b7b9a16_4_k_cu_fa0758d5_331154cuda3std6ranges3__45__cpo4swapE - _ZN40_INTERNAL_3b7b9a16_4_k_cu_fa0758d5_331154cuda3std3__45__cpo4cendE)
_ZN40_INTERNAL_3b7b9a16_4_k_cu_fa0758d5_331154cuda3std3__45__cpo4cendE:
	.zero		1
	.type		_ZN40_INTERNAL_3b7b9a16_4_k_cu_fa0758d5_331154cuda3std6ranges3__45__cpo4swapE,@object
	.size		_ZN40_INTERNAL_3b7b9a16_4_k_cu_fa0758d5_331154cuda3std6ranges3__45__cpo4swapE,(.L_8 - _ZN40_INTERNAL_3b7b9a16_4_k_cu_fa0758d5_331154cuda3std6ranges3__45__cpo4swapE)
_ZN40_INTERNAL_3b7b9a16_4_k_cu_fa0758d5_331154cuda3std6ranges3__45__cpo4swapE:
	.zero		1
.L_8:


//--------------------- .nv.constant0._ZN7cutlass13device_kernelINS_4gemm6kernel13GemmUniversalIN4cute5tupleIJiiiiEEENS1_10collective13CollectiveMmaINS1_34MainloopSm90TmaGmmaWarpSpecializedILi7ENS5_IJNS4_1CILi2EEESB_NSA_ILi1EEEEEENS1_35KernelTmaWarpSpecializedCooperativeEEENS5_IJNSA_ILi128EEESG_NSA_ILi32EEEEEENS_10tfloat32_tENS5_IJlSC_lEEESJ_SK_NS4_8TiledMMAINS4_8MMA_AtomIJNS4_4SM904GMMA30MMA_64x128x8_F32TF32TF32_SS_TNILNSO_7ScaleInE1ELSQ_1EEEEEENS4_6LayoutINS5_IJSB_SC_SC_EEENS5_IJSC_NSA_ILi0EEESV_EEEEENS5_IJNS4_10UnderscoreESY_SY_EEEEENS4_23SM90_TMA_LOAD_MULTICASTENS4_14ComposedLayoutINS4_7SwizzleILi3ELi4ELi3EEENS4_18smem_ptr_flag_bitsILi32EEENST_INS5_IJNSA_ILi8EEESH_EEENS5_IJSH_SC_EEEEEEEvNS4_8identityES11_S1B_vS1C_EENS_8epilogue10collective6detail29Sm90TmaWarpSpecializedAdapterINS1F_15DefaultEpilogueISJ_SK_SK_NS1E_6thread17LinearCombinationISJ_Li1EffLNS1J_9ScaleType4KindE0ELNS_15FloatRoundStyleE2ESJ_EENS1_15EpilogueDefaultEEEEEvvEEEEvNT_6ParamsE --------------------------
	.section	.nv.constant0._ZN7cutlass13device_kernelINS_4gemm6kernel13GemmUniversalIN4cute5tupleIJiiiiEEENS1_10collective13CollectiveMmaINS1_34MainloopSm90TmaGmmaWarpSpecializedILi7ENS5_IJNS4_1CILi2EEESB_NSA_ILi1EEEEEENS1_35KernelTmaWarpSpecializedCooperativeEEENS5_IJNSA_ILi128EEESG_NSA_ILi32EEEEEENS_10tfloat32_tENS5_IJlSC_lEEESJ_SK_NS4_8TiledMMAINS4_8MMA_AtomIJNS4_4SM904GMMA30MMA_64x128x8_F32TF32TF32_SS_TNILNSO_7ScaleInE1ELSQ_1EEEEEENS4_6LayoutINS5_IJSB_SC_SC_EEENS5_IJSC_NSA_ILi0EEESV_EEEEENS5_IJNS4_10UnderscoreESY_SY_EEEEENS4_23SM90_TMA_LOAD_MULTICASTENS4_14ComposedLayoutINS4_7SwizzleILi3ELi4ELi3EEENS4_18smem_ptr_flag_bitsILi32EEENST_INS5_IJNSA_ILi8EEESH_EEENS5_IJSH_SC_EEEEEEEvNS4_8identityES11_S1B_vS1C_EENS_8epilogue10collective6detail29Sm90TmaWarpSpecializedAdapterINS1F_15DefaultEpilogueISJ_SK_SK_NS1E_6thread17LinearCombinationISJ_Li1EffLNS1J_9ScaleType4KindE0ELNS_15FloatRoundStyleE2ESJ_EENS1_15EpilogueDefaultEEEEEvvEEEEvNT_6ParamsE,"a",@progbits
	.sectionflags	@""
	.align	4
.nv.constant0._ZN7cutlass13device_kernelINS_4gemm6kernel13GemmUniversalIN4cute5tupleIJiiiiEEENS1_10collective13CollectiveMmaINS1_34MainloopSm90TmaGmmaWarpSpecializedILi7ENS5_IJNS4_1CILi2EEESB_NSA_ILi1EEEEEENS1_35KernelTmaWarpSpecializedCooperativeEEENS5_IJNSA_ILi128EEESG_NSA_ILi32EEEEEENS_10tfloat32_tENS5_IJlSC_lEEESJ_SK_NS4_8TiledMMAINS4_8MMA_AtomIJNS4_4SM904GMMA30MMA_64x128x8_F32TF32TF32_SS_TNILNSO_7ScaleInE1ELSQ_1EEEEEENS4_6LayoutINS5_IJSB_SC_SC_EEENS5_IJSC_NSA_ILi0EEESV_EEEEENS5_IJNS4_10UnderscoreESY_SY_EEEEENS4_23SM90_TMA_LOAD_MULTICASTENS4_14ComposedLayoutINS4_7SwizzleILi3ELi4ELi3EEENS4_18smem_ptr_flag_bitsILi32EEENST_INS5_IJNSA_ILi8EEESH_EEENS5_IJSH_SC_EEEEEEEvNS4_8identityES11_S1B_vS1C_EENS_8epilogue10collective6detail29Sm90TmaWarpSpecializedAdapterINS1F_15DefaultEpilogueISJ_SK_SK_NS1E_6thread17LinearCombinationISJ_Li1EffLNS1J_9ScaleType4KindE0ELNS_15FloatRoundStyleE2ESJ_EENS1_15EpilogueDefaultEEEEEvvEEEEvNT_6ParamsE:
	.zero		1664


//--------------------- SYMBOLS --------------------------

	.type		.nv.reservedSmem.offset0,@object
	.size		.nv.reservedSmem.offset0,0x4
	.type		__assertfail,@function
